def gluon_tcgen05(
    a_ptr,
    b_ptr,
    c_ptr,
    M,
    N,
    K,
    stride_am,
    stride_bk,
    stride_cm,
    BLOCK_M: gl.constexpr,
    BLOCK_N: gl.constexpr,
    BLOCK_K: gl.constexpr,
    DTYPE: gl.constexpr,
    A_LAYOUT: gl.constexpr,
    B_LAYOUT: gl.constexpr,
    C_LAYOUT: gl.constexpr,
    B_SHAPE: gl.constexpr,
    TMEM_LAYOUT: gl.constexpr,
    TMEM_REG: gl.constexpr,
    TRANS_B: gl.constexpr,
    NUM_BUFFERS: gl.constexpr,
):
    a_desc = tma.make_tensor_descriptor(
        a_ptr, [M, K], [stride_am, 1], [BLOCK_M, BLOCK_K], A_LAYOUT
    )
    b_desc = tma.make_tensor_descriptor(
        b_ptr,
        [N, K] if TRANS_B else [K, N],
        [stride_bk, 1],
        B_SHAPE,
        B_LAYOUT,
    )
    c_desc = tma.make_tensor_descriptor(
        c_ptr, [M, N], [stride_cm, 1], [BLOCK_M, BLOCK_N], C_LAYOUT
    )

    a_bufs = gl.allocate_shared_memory(
        DTYPE, [NUM_BUFFERS, BLOCK_M, BLOCK_K], A_LAYOUT
    )
    b_bufs = gl.allocate_shared_memory(DTYPE, [NUM_BUFFERS] + B_SHAPE, B_LAYOUT)

    pid_m = gl.program_id(0)
    pid_n = gl.program_id(1)
    off_m = pid_m * BLOCK_M
    off_n = pid_n * BLOCK_N

    tma_bars = gl.allocate_shared_memory(
        gl.int64, [NUM_BUFFERS, 1], mbarrier.MBarrierLayout()
    )
    mma_bars = gl.allocate_shared_memory(
        gl.int64, [NUM_BUFFERS, 1], mbarrier.MBarrierLayout()
    )
    for i in gl.static_range(NUM_BUFFERS):
        mbarrier.init(tma_bars.index(i), count=1)
        mbarrier.init(mma_bars.index(i), count=1)

    acc_tmem = allocate_tensor_memory(gl.float32, [BLOCK_M, BLOCK_N], TMEM_LAYOUT)
    idx = 0
    phase = 0
    use_acc = False
    for k in range(0, K, BLOCK_K):
        a = a_bufs.index(idx)
        b = b_bufs.index(idx)
        tma_bar = tma_bars.index(idx)
        mma_bar = mma_bars.index(idx)
        mbarrier.expect(
            tma_bar, a_desc.block_type.nbytes + b_desc.block_type.nbytes
        )
        tma.async_copy_global_to_shared(a_desc, [off_m, k], tma_bar, a)
        tma.async_copy_global_to_shared(
            b_desc, [off_n, k] if TRANS_B else [k, off_n], tma_bar, b
        )
        mbarrier.wait(tma_bar, phase=phase)

        if TRANS_B:
            b = b.permute((1, 0))
        tcgen05_mma(a, b, acc_tmem, use_acc=use_acc)
        tcgen05_commit(mma_bar)
        mbarrier.wait(mma_bar, phase=phase)
        use_acc = True

        idx += 1
        if idx == NUM_BUFFERS:
            idx = 0
            phase ^= 1

    for i in gl.static_range(NUM_BUFFERS):
        mbarrier.invalidate(tma_bars.index(i))
        mbarrier.invalidate(mma_bars.index(i))

    acc = acc_tmem.load(TMEM_REG)
    c_smem = gl.allocate_shared_memory(DTYPE, [BLOCK_M, BLOCK_N], C_LAYOUT)
    c_smem.store(acc.to(DTYPE))
    fence_async_shared()
    tma.async_copy_shared_to_global(c_desc, [off_m, off_n], c_smem)
    tma.store_wait(pendings=0)

# config = {"BLOCK_K": 128, "BLOCK_M": 64, "BLOCK_N": 64, "arch": "sm_100", "dtype": "fp16", "num_buffers": 4, "num_warps": 4, "trans_b": 0}
# arch = sm_100


// ===== COMPILED SASS (sm_100a) =====

	.target	sm_100a

	.elftype	@"ET_EXEC"


//--------------------- .note.nv.tkinfo           --------------------------
	.section	.note.nv.tkinfo,"",@"SHT_NOTE"
	.sectionflags	@"SHF_NOTE_NV_TKINFO"
	.tkinfo
        /*0018*/ 	.word	0x00000081
        /*0030*/ 	.string	""
        /*0030*/ 	.string	"ptxas-blackwell"
        /*0030*/ 	.string	"Cuda compilation tools, release 12.9, V12.9.86"
        /*0030*/ 	.string	"Build cuda_12.9.r12.9/compiler.36037853_0"
        /*0030*/ 	.string	"-v  -suppress-debug-info  -lineinfo  -arch sm_100a "



//--------------------- .note.nv.cuver            --------------------------
	.section	.note.nv.cuver,"",@"SHT_NOTE"
	.sectionflags	@"SHF_NOTE_NV_CUVER"
        /*0018*/ 	.short	0x0001
        /*001a*/ 	.short	0x0064
        /*001c*/ 	.short	0x0001
        /*001e*/ 	.short	0x0000
        /*0020*/ 	.short	0x0001
        /*0022*/ 	.short	0x0000


//--------------------- .nv.info                  --------------------------
	.section	.nv.info,"",@"SHT_CUDA_INFO"
	.align	4


	//----- nvinfo : EIATTR_REGCOUNT
	.align		4
        /*0000*/ 	.byte	0x04, 0x2f
        /*0002*/ 	.short	(.L_4 - .L_3)
	.align		4
.L_3:
        /*0004*/ 	.word	index@(gluon_tcgen05)
        /*0008*/ 	.word	0x00000027


	//----- nvinfo : EIATTR_FRAME_SIZE
	.align		4
.L_4:
        /*000c*/ 	.byte	0x04, 0x11
        /*000e*/ 	.short	(.L_6 - .L_5)
	.align		4
.L_5:
        /*0010*/ 	.word	index@($__internal_2_$__cuda_sm10x_tcgen05_guardrail_trap_unallocated_columns_being_dealloced)
        /*0014*/ 	.word	0x00000000


	//----- nvinfo : EIATTR_FRAME_SIZE
	.align		4
.L_6:
        /*0018*/ 	.byte	0x04, 0x11
        /*001a*/ 	.short	(.L_8 - .L_7)
	.align		4
.L_7:
        /*001c*/ 	.word	index@($__internal_1_$__cuda_sm10x_tcgen05_guardrail_trap_phase_invalid_during_alloc)
        /*0020*/ 	.word	0x00000000


	//----- nvinfo : EIATTR_FRAME_SIZE
	.align		4
.L_8:
        /*0024*/ 	.byte	0x04, 0x11
        /*0026*/ 	.short	(.L_10 - .L_9)
	.align		4
.L_9:
        /*0028*/ 	.word	index@($__internal_0_$__cuda_sm10x_tcgen05_guardrail_trap_col_being_dealloced_not_returned_by_alloc)
        /*002c*/ 	.word	0x00000000


	//----- nvinfo : EIATTR_FRAME_SIZE
	.align		4
.L_10:
        /*0030*/ 	.byte	0x04, 0x11
        /*0032*/ 	.short	(.L_12 - .L_11)
	.align		4
.L_11:
        /*0034*/ 	.word	index@(gluon_tcgen05)
        /*0038*/ 	.word	0x00000000


	//----- nvinfo : EIATTR_MIN_STACK_SIZE
	.align		4
.L_12:
        /*003c*/ 	.byte	0x04, 0x12
        /*003e*/ 	.short	(.L_14 - .L_13)
	.align		4
.L_13:
        /*0040*/ 	.word	index@(gluon_tcgen05)
        /*0044*/ 	.word	0x00000000
.L_14:


//--------------------- .nv.info.gluon_tcgen05    --------------------------
	.section	.nv.info.gluon_tcgen05,"",@"SHT_CUDA_INFO"
	.sectionflags	@""
	.align	4


	//----- nvinfo : EIATTR_CUDA_API_VERSION
	.align		4
        /*0000*/ 	.byte	0x04, 0x37
        /*0002*/ 	.short	(.L_16 - .L_15)
.L_15:
        /*0004*/ 	.word	0x00000081


	//----- nvinfo : EIATTR_KPARAM_INFO
	.align		4
.L_16:
        /*0008*/ 	.byte	0x04, 0x17
        /*000a*/ 	.short	(.L_18 - .L_17)
.L_17:
        /*000c*/ 	.word	0x00000000
        /*0010*/ 	.short	0x000a
        /*0012*/ 	.short	0x0048
        /*0014*/ 	.byte	0x00, 0xf4, 0x21, 0x00


	//----- nvinfo : EIATTR_KPARAM_INFO
	.align		4
.L_18:
        /*0018*/ 	.byte	0x04, 0x17
        /*001a*/ 	.short	(.L_20 - .L_19)
.L_19:
        /*001c*/ 	.word	0x00000000
        /*0020*/ 	.short	0x0009
        /*0022*/ 	.short	0x0040
        /*0024*/ 	.byte	0x00, 0xf4, 0x21, 0x00


	//----- nvinfo : EIATTR_KPARAM_INFO
	.align		4
.L_20:
        /*0028*/ 	.byte	0x04, 0x17
        /*002a*/ 	.short	(.L_22 - .L_21)
.L_21:
        /*002c*/ 	.word	0x00000000
        /*0030*/ 	.short	0x0008
        /*0032*/ 	.short	0x0038
        /*0034*/ 	.byte	0x00, 0xf0, 0x21, 0x00


	//----- nvinfo : EIATTR_KPARAM_INFO
	.align		4
.L_22:
        /*0038*/ 	.byte	0x04, 0x17
        /*003a*/ 	.short	(.L_24 - .L_23)
.L_23:
        /*003c*/ 	.word	0x00000000
        /*0040*/ 	.short	0x0007
        /*0042*/ 	.short	0x0030
        /*0044*/ 	.byte	0x00, 0xf0, 0x21, 0x00


	//----- nvinfo : EIATTR_KPARAM_INFO
	.align		4
.L_24:
        /*0048*/ 	.byte	0x04, 0x17
        /*004a*/ 	.short	(.L_26 - .L_25)
.L_25:
        /*004c*/ 	.word	0x00000000
        /*0050*/ 	.short	0x0006
        /*0052*/ 	.short	0x0028
        /*0054*/ 	.byte	0x00, 0xf0, 0x21, 0x00


	//----- nvinfo : EIATTR_KPARAM_INFO
	.align		4
.L_26:
        /*0058*/ 	.byte	0x04, 0x17
        /*005a*/ 	.short	(.L_28 - .L_27)
.L_27:
        /*005c*/ 	.word	0x00000000
        /*0060*/ 	.short	0x0005
        /*0062*/ 	.short	0x0020
        /*0064*/ 	.byte	0x00, 0xf0, 0x11, 0x00


	//----- nvinfo : EIATTR_KPARAM_INFO
	.align		4
.L_28:
        /*0068*/ 	.byte	0x04, 0x17
        /*006a*/ 	.short	(.L_30 - .L_29)
.L_29:
        /*006c*/ 	.word	0x00000000
        /*0070*/ 	.short	0x0004
        /*0072*/ 	.short	0x001c
        /*0074*/ 	.byte	0x00, 0xf0, 0x11, 0x00


	//----- nvinfo : EIATTR_KPARAM_INFO
	.align		4
.L_30:
        /*0078*/ 	.byte	0x04, 0x17
        /*007a*/ 	.short	(.L_32 - .L_31)
.L_31:
        /*007c*/ 	.word	0x00000000
        /*0080*/ 	.short	0x0003
        /*0082*/ 	.short	0x0018
        /*0084*/ 	.byte	0x00, 0xf0, 0x11, 0x00


	//----- nvinfo : EIATTR_KPARAM_INFO
	.align		4
.L_32:
        /*0088*/ 	.byte	0x04, 0x17
        /*008a*/ 	.short	(.L_34 - .L_33)
.L_33:
        /*008c*/ 	.word	0x00000000
        /*0090*/ 	.short	0x0002
        /*0092*/ 	.short	0x0010
        /*0094*/ 	.byte	0x00, 0xf4, 0x21, 0x00


	//----- nvinfo : EIATTR_KPARAM_INFO
	.align		4
.L_34:
        /*0098*/ 	.byte	0x04, 0x17
        /*009a*/ 	.short	(.L_36 - .L_35)
.L_35:
        /*009c*/ 	.word	0x00000000
        /*00a0*/ 	.short	0x0001
        /*00a2*/ 	.short	0x0008
        /*00a4*/ 	.byte	0x00, 0xf4, 0x21, 0x00


	//----- nvinfo : EIATTR_KPARAM_INFO
	.align		4
.L_36:
        /*00a8*/ 	.byte	0x04, 0x17
        /*00aa*/ 	.short	(.L_38 - .L_37)
.L_37:
        /*00ac*/ 	.word	0x00000000
        /*00b0*/ 	.short	0x0000
        /*00b2*/ 	.short	0x0000
        /*00b4*/ 	.byte	0x00, 0xf4, 0x21, 0x00


	//----- nvinfo : EIATTR_AT_ENTRY_FRAGMENTS
	.align		4
.L_38:
        /*00b8*/ 	.byte	0x04, 0x4f
        /*00ba*/ 	.short	(.L_40 - .L_39)


	//   ....[0]....
.L_39:
        /*00bc*/ 	.word	0x00000004


	//----- nvinfo : EIATTR_RESERVED_SMEM_USED
	.align		4
.L_40:
        /*00c0*/ 	.byte	0x01, 0x41
	.zero		2


	//----- nvinfo : EIATTR_SPARSE_MMA_MASK
	.align		4
        /*00c4*/ 	.byte	0x03, 0x50
        /*00c6*/ 	.short	0x0000


	//----- nvinfo : EIATTR_TCGEN05_1CTA_USED
	.align		4
        /*00c8*/ 	.byte	0x01, 0x51
	.zero		2


	//----- nvinfo : EIATTR_MAXREG_COUNT
	.align		4
        /*00cc*/ 	.byte	0x03, 0x1b
        /*00ce*/ 	.short	0x00ff


	//----- nvinfo : EIATTR_NUM_BARRIERS
	.align		4
        /*00d0*/ 	.byte	0x02, 0x4c
        /*00d2*/ 	.byte	0x01
	.zero		1


	//----- nvinfo : EIATTR_INT_WARP_WIDE_INSTR_OFFSETS
	.align		4
        /*00d4*/ 	.byte	0x04, 0x31
        /*00d6*/ 	.short	(.L_42 - .L_41)


	//   ....[0]....
.L_41:
        /*00d8*/ 	.word	0x00001720


	//   ....[1]....
        /*00dc*/ 	.word	0x00001740


	//   ....[2]....
        /*00e0*/ 	.word	0x000017c0


	//   ....[3]....
        /*00e4*/ 	.word	0x00001bb0


	//   ....[4]....
        /*00e8*/ 	.word	0x00001c00


	//   ....[5]....
        /*00ec*/ 	.word	0x00001c10


	//   ....[6]....
        /*00f0*/ 	.word	0x00001c20


	//   ....[7]....
        /*00f4*/ 	.word	0x00002030


	//   ....[8]....
        /*00f8*/ 	.word	0x00002040


	//   ....[9]....
        /*00fc*/ 	.word	0x000021c0


	//   ....[10]....
        /*0100*/ 	.word	0x00002210


	//   ....[11]....
        /*0104*/ 	.word	0x00002220


	//   ....[12]....
        /*0108*/ 	.word	0x00002250


	//   ....[13]....
        /*010c*/ 	.word	0x00002700


	//   ....[14]....
        /*0110*/ 	.word	0x00002710


	//   ....[15]....
        /*0114*/ 	.word	0x00002ab0


	//   ....[16]....
        /*0118*/ 	.word	0x00002ac0


	//   ....[17]....
        /*011c*/ 	.word	0x00002e30


	//   ....[18]....
        /*0120*/ 	.word	0x00002e80


	//----- nvinfo : EIATTR_COOP_GROUP_MASK_REGIDS
	.align		4
.L_42:
        /*0124*/ 	.byte	0x04, 0x29
        /*0126*/ 	.short	(.L_44 - .L_43)


	//   ....[0]....
.L_43:
        /*0128*/ 	.word	0xffffffff


	//   ....[1]....
        /*012c*/ 	.word	0xffffffff


	//   ....[2]....
        /*0130*/ 	.word	0xffffffff


	//   ....[3]....
        /*0134*/ 	.word	0xffffffff


	//   ....[4]....
        /*0138*/ 	.word	0xffffffff


	//   ....[5]....
        /*013c*/ 	.word	0xffffffff


	//   ....[6]....
        /*0140*/ 	.word	0xffffffff


	//   ....[7]....
        /*0144*/ 	.word	0xffffffff


	//   ....[8]....
        /*0148*/ 	.word	0xffffffff


	//   ....[9]....
        /*014c*/ 	.word	0xffffffff


	//----- nvinfo : EIATTR_COOP_GROUP_INSTR_OFFSETS
	.align		4
.L_44:
        /*0150*/ 	.byte	0x04, 0x28
        /*0152*/ 	.short	(.L_46 - .L_45)


	//   ....[0]....
.L_45:
        /*0154*/ 	.word	0x00000050


	//   ....[1]....
        /*0158*/ 	.word	0x00000310


	//   ....[2]....
        /*015c*/ 	.word	0x00000500


	//   ....[3]....
        /*0160*/ 	.word	0x000009c0


	//   ....[4]....
        /*0164*/ 	.word	0x00000b00


	//   ....[5]....
        /*0168*/ 	.word	0x00000fb0


	//   ....[6]....
        /*016c*/ 	.word	0x000010f0


	//   ....[7]....
        /*0170*/ 	.word	0x000015e0


	//   ....[8]....
        /*0174*/ 	.word	0x00002cc0


	//   ....[9]....
        /*0178*/ 	.word	0x00002f30


	//----- nvinfo : EIATTR_VRC_CTA_INIT_COUNT
	.align		4
.L_46:
        /*017c*/ 	.byte	0x02, 0x4a
        /*017e*/ 	.byte	0x80
	.zero		1


	//----- nvinfo : EIATTR_MBARRIER_INSTR_OFFSETS
	.align		4
        /*0180*/ 	.byte	0x04, 0x39
        /*0182*/ 	.short	(.L_48 - .L_47)


	//   ....[0]....
.L_47:
        /*0184*/ 	.word	0x000017e0
        /*0188*/ 	.word	0x000000ff
        /*018c*/ 	.word	0x00020000
        /*0190*/ 	.short	0x0100
        /*0192*/ 	.byte	0x08
	.zero		1


	//   ....[1]....
        /*0194*/ 	.word	0x000017f0
        /*0198*/ 	.word	0x000000ff
        /*019c*/ 	.word	0x00020020
        /*01a0*/ 	.short	0x0100
        /*01a2*/ 	.byte	0x08
	.zero		1


	//   ....[2]....
        /*01a4*/ 	.word	0x000018a0
        /*01a8*/ 	.word	0x000000ff
        /*01ac*/ 	.word	0x00020008
        /*01b0*/ 	.short	0x0100
        /*01b2*/ 	.byte	0x08
	.zero		1


	//   ....[3]....
        /*01b4*/ 	.word	0x000018b0
        /*01b8*/ 	.word	0x000000ff
        /*01bc*/ 	.word	0x00020028
        /*01c0*/ 	.short	0x0100
        /*01c2*/ 	.byte	0x08
	.zero		1


	//   ....[4]....
        /*01c4*/ 	.word	0x00001990
        /*01c8*/ 	.word	0x000000ff
        /*01cc*/ 	.word	0x00020010
        /*01d0*/ 	.short	0x0100
        /*01d2*/ 	.byte	0x08
	.zero		1


	//   ....[5]....
        /*01d4*/ 	.word	0x000019a0
        /*01d8*/ 	.word	0x000000ff
        /*01dc*/ 	.word	0x00020030
        /*01e0*/ 	.short	0x0100
        /*01e2*/ 	.byte	0x08
	.zero		1


	//   ....[6]....
        /*01e4*/ 	.word	0x00001ab0
        /*01e8*/ 	.word	0x000000ff
        /*01ec*/ 	.word	0x00020018
        /*01f0*/ 	.short	0x0100
        /*01f2*/ 	.byte	0x08
	.zero		1


	//   ....[7]....
        /*01f4*/ 	.word	0x00001ac0
        /*01f8*/ 	.word	0x000000ff
        /*01fc*/ 	.word	0x00020038
        /*0200*/ 	.short	0x0100
        /*0202*/ 	.byte	0x08
	.zero		1


	//   ....[8]....
        /*0204*/ 	.word	0x00001cb0
        /*0208*/ 	.word	0x000000ff
        /*020c*/ 	.word	0x00020000
        /*0210*/ 	.short	0x010a
        /*0212*/ 	.byte	0x08
	.zero		1


	//   ....[9]....
        /*0214*/ 	.word	0x00002090
        /*0218*/ 	.word	0x000000ff
        /*021c*/ 	.word	0x00020020
        /*0220*/ 	.short	0x010a
        /*0222*/ 	.byte	0x08
	.zero		1


	//   ....[10]....
        /*0224*/ 	.word	0x000022c0
        /*0228*/ 	.word	0x000000ff
        /*022c*/ 	.word	0x00020000
        /*0230*/ 	.short	0x010a
        /*0232*/ 	.byte	0x23
	.zero		1


	//   ....[11]....
        /*0234*/ 	.word	0x00002750
        /*0238*/ 	.word	0x000000ff
        /*023c*/ 	.word	0x00020020
        /*0240*/ 	.short	0x010a
        /*0242*/ 	.byte	0x23
	.zero		1


	//   ....[12]....
        /*0244*/ 	.word	0x00002830
        /*0248*/ 	.word	0x000000ff
        /*024c*/ 	.word	0x00020000
        /*0250*/ 	.short	0x0108
        /*0252*/ 	.byte	0x08
	.zero		1


	//   ....[13]....
        /*0254*/ 	.word	0x00002840
        /*0258*/ 	.word	0x000000ff
        /*025c*/ 	.word	0x00020020
        /*0260*/ 	.short	0x0108
        /*0262*/ 	.byte	0x08
	.zero		1


	//   ....[14]....
        /*0264*/ 	.word	0x00002890
        /*0268*/ 	.word	0x000000ff
        /*026c*/ 	.word	0x00020008
        /*0270*/ 	.short	0x0108
        /*0272*/ 	.byte	0x08
	.zero		1


	//   ....[15]....
        /*0274*/ 	.word	0x000028a0
        /*0278*/ 	.word	0x000000ff
        /*027c*/ 	.word	0x00020028
        /*0280*/ 	.short	0x0108
        /*0282*/ 	.byte	0x08
	.zero		1


	//   ....[16]....
        /*0284*/ 	.word	0x000028f0
        /*0288*/ 	.word	0x000000ff
        /*028c*/ 	.word	0x00020010
        /*0290*/ 	.short	0x0108
        /*0292*/ 	.byte	0x08
	.zero		1


	//   ....[17]....
        /*0294*/ 	.word	0x00002900
        /*0298*/ 	.word	0x000000ff
        /*029c*/ 	.word	0x00020030
        /*02a0*/ 	.short	0x0108
        /*02a2*/ 	.byte	0x08
	.zero		1


	//   ....[18]....
        /*02a4*/ 	.word	0x00002950
        /*02a8*/ 	.word	0x000000ff
        /*02ac*/ 	.word	0x00020018
        /*02b0*/ 	.short	0x0108
        /*02b2*/ 	.byte	0x08
	.zero		1


	//   ....[19]....
        /*02b4*/ 	.word	0x00002960
        /*02b8*/ 	.word	0x000000ff
        /*02bc*/ 	.word	0x00020038
        /*02c0*/ 	.short	0x0108
        /*02c2*/ 	.byte	0x08
	.zero		1


	//   ....[20]....
        /*02c4*/ 	.word	0x00002f50
        /*02c8*/ 	.word	0x000000ff
        /*02cc*/ 	.word	0x00020000
        /*02d0*/ 	.short	0x010a
        /*02d2*/ 	.byte	0x08
	.zero		1


	//   ....[21]....
        /*02d4*/ 	.word	0x00002f80
        /*02d8*/ 	.word	0x000000ff
        /*02dc*/ 	.word	0x00020020
        /*02e0*/ 	.short	0x010a
        /*02e2*/ 	.byte	0x08
	.zero		1


	//   ....[22]....
        /*02e4*/ 	.word	0x00002fb0
        /*02e8*/ 	.word	0x000000ff
        /*02ec*/ 	.word	0x00020000
        /*02f0*/ 	.short	0x010a
        /*02f2*/ 	.byte	0x23
	.zero		1


	//   ....[23]....
        /*02f4*/ 	.word	0x00002fe0
        /*02f8*/ 	.word	0x000000ff
        /*02fc*/ 	.word	0x00020020
        /*0300*/ 	.short	0x010a
        /*0302*/ 	.byte	0x23
	.zero		1


	//----- nvinfo : EIATTR_NUM_MBARRIERS
	.align		4
.L_48:
        /*0304*/ 	.byte	0x03, 0x38
        /*0306*/ 	.short	0x0008


	//----- nvinfo : EIATTR_EXIT_INSTR_OFFSETS
	.align		4
        /*0308*/ 	.byte	0x04, 0x1c
        /*030a*/ 	.short	(.L_50 - .L_49)


	//   ....[0]....
.L_49:
        /*030c*/ 	.word	0x00002f40


	//----- nvinfo : EIATTR_REQNTID
	.align		4
.L_50:
        /*0310*/ 	.byte	0x04, 0x10
        /*0312*/ 	.short	(.L_52 - .L_51)
.L_51:
        /*0314*/ 	.word	0x00000080
        /*0318*/ 	.word	0x00000001
        /*031c*/ 	.word	0x00000001


	//----- nvinfo : EIATTR_CRS_STACK_SIZE
	.align		4
.L_52:
        /*0320*/ 	.byte	0x04, 0x1e
        /*0322*/ 	.short	(.L_54 - .L_53)
.L_53:
        /*0324*/ 	.word	0x00000000


	//----- nvinfo : EIATTR_CBANK_PARAM_SIZE
	.align		4
.L_54:
        /*0328*/ 	.byte	0x03, 0x19
        /*032a*/ 	.short	0x0050


	//----- nvinfo : EIATTR_PARAM_CBANK
	.align		4
        /*032c*/ 	.byte	0x04, 0x0a
        /*032e*/ 	.short	(.L_56 - .L_55)
	.align		4
.L_55:
        /*0330*/ 	.word	index@(.nv.constant0.gluon_tcgen05)
        /*0334*/ 	.short	0x0380
        /*0336*/ 	.short	0x0050


	//----- nvinfo : EIATTR_SW_WAR
	.align		4
.L_56:
        /*0338*/ 	.byte	0x04, 0x36
        /*033a*/ 	.short	(.L_58 - .L_57)
.L_57:
        /*033c*/ 	.word	0x00000008
.L_58:


//--------------------- .nv.compat                --------------------------
	.section	.nv.compat,"",@"SHT_CUDA_COMPAT_INFO"
	.align	4
        /*0000*/ 	.byte	0x02, 0x02, 0x02, 0x00, 0x02, 0x05, 0x05, 0x00, 0x02, 0x03, 0x03, 0x00, 0x02, 0x06, 0x01, 0x00


//--------------------- .nv.callgraph             --------------------------
	.section	.nv.callgraph,"",@"SHT_CUDA_CALLGRAPH"
	.align	4
	.sectionentsize	8
	.align		4
        /*0000*/ 	.word	0x00000000
	.align		4
        /*0004*/ 	.word	0xffffffff
	.align		4
        /*0008*/ 	.word	0x00000000
	.align		4
        /*000c*/ 	.word	0xfffffffe
	.align		4
        /*0010*/ 	.word	0x00000000
	.align		4
        /*0014*/ 	.word	0xfffffffd
	.align		4
        /*0018*/ 	.word	0x00000000
	.align		4
        /*001c*/ 	.word	0xfffffffc


//--------------------- .text.gluon_tcgen05       --------------------------
	.section	.text.gluon_tcgen05,"ax",@progbits
	.align	128
        .global         gluon_tcgen05
        .type           gluon_tcgen05,@function
        .size           gluon_tcgen05,(.L_x_85 - gluon_tcgen05)
        .other          gluon_tcgen05,@"STO_CUDA_ENTRY STV_DEFAULT"
gluon_tcgen05:
.text.gluon_tcgen05:
[----:B------:R-:W1:Y:S01]  /*0000*/  LDC R1, c[0x0][0x37c] ;  /* 0x0000df00ff017b82 */ /* 0x000e620000000800 */
[----:B------:R-:W2:Y:S02]  /*0010*/  S2R R0, SR_TID.X ;  /* 0x0000000000007919 */ /* 0x000ea40000002100 */
[----:B--2---:R-:W-:-:S13]  /*0020*/  ISETP.GE.U32.AND P2, PT, R0, 0x20, PT ;  /* 0x000000200000780c */ /* 0x004fda0003f46070 */
[----:B------:R-:W-:Y:S05]  /*0030*/  @P2 BRA `(.L_x_0) ;  /* 0x0000000000b82947 */ /* 0x000fea0003800000 */
[----:B------:R-:W2:Y:S01]  /*0040*/  S2UR UR6, SR_CgaCtaId ;  /* 0x00000000000679c3 */ /* 0x000ea20000008800 */
[----:B------:R-:W-:Y:S01]  /*0050*/  NOP ;  /* 0x0000000000007918 */ /* 0x000fe20000000000 */
[----:B------:R-:W-:Y:S02]  /*0060*/  UMOV UR4, 0x40 ;  /* 0x0000004000047882 */ /* 0x000fe40000000000 */
[----:B--2---:R-:W-:-:S09]  /*0070*/  ULEA UR4, UR6, UR4, 0x18 ;  /* 0x0000000406047291 */ /* 0x004fd2000f8ec0ff */
[----:B------:R-:W2:Y:S01]  /*0080*/  LDS.U8 R2, [UR4] ;  /* 0x00000004ff027984 */ /* 0x000ea20008000000 */
[----:B------:R-:W-:Y:S02]  /*0090*/  UMOV UR4, 0x400 ;  /* 0x0000040000047882 */ /* 0x000fe40000000000 */
[----:B------:R-:W-:Y:S01]  /*00a0*/  ULEA UR4, UR6, UR4, 0x18 ;  /* 0x0000000406047291 */ /* 0x000fe2000f8ec0ff */
[----:B--2---:R-:W-:-:S13]  /*00b0*/  ISETP.NE.AND P0, PT, R2, RZ, PT ;  /* 0x000000ff0200720c */ /* 0x004fda0003f05270 */
[----:B------:R-:W-:Y:S05]  /*00c0*/  @P0 BRA `(.L_x_1) ;  /* 0x00000000007c0947 */ /* 0x000fea0003800000 */
[----:B------:R-:W-:-:S13]  /*00d0*/  ELECT P0, URZ, PT ;  /* 0x0000000000ff782f */ /* 0x000fda0003800000 */
[----:B------:R-:W-:Y:S05]  /*00e0*/  @!P0 BRA `(.L_x_2) ;  /* 0x0000000000848947 */ /* 0x000fea0003800000 */
[----:B------:R-:W-:Y:S01]  /*00f0*/  UMOV UR5, 0x2 ;  /* 0x0000000200057882 */ /* 0x000fe20000000000 */
[----:B------:R-:W-:Y:S02]  /*0100*/  IMAD.MOV.U32 R5, RZ, RZ, 0x1 ;  /* 0x00000001ff057424 */ /* 0x000fe400078e00ff */
[----:B------:R-:W-:Y:S02]  /*0110*/  IMAD.MOV.U32 R3, RZ, RZ, 0x3 ;  /* 0x00000003ff037424 */ /* 0x000fe400078e00ff */
[----:B------:R-:W-:Y:S04]  /*0120*/  DEPBAR.LE SB2, 0x36 ;  /* 0x0000ad800000791a */ /* 0x000fe80000000000 */
[----:B------:R-:W2:Y:S02]  /*0130*/  UTCATOMSWS.FIND_AND_SET.ALIGN UP0, UR5, UR5 ;  /* 0x00000005000575e3 */ /* 0x000ea40008000800 */
[----:B--2---:R-:W-:-:S04]  /*0140*/  PLOP3.LUT P0, PT, PT, PT, UP0, 0x80, 0x8 ;  /* 0x000000000008781c */ /* 0x004fc80003f0f008 */
[----:B------:R-:W-:-:S04]  /*0150*/  SEL R2, RZ, 0xffffffff, !P0 ;  /* 0xffffffffff027807 */ /* 0x000fc80004000000 */
[----:B------:R-:W-:Y:S01]  /*0160*/  ISETP.NE.AND P0, PT, R2, RZ, PT ;  /* 0x000000ff0200720c */ /* 0x000fe20003f05270 */
[----:B------:R-:W-:-:S12]  /*0170*/  IMAD.U32 R2, RZ, RZ, UR5 ;  /* 0x00000005ff027e24 */ /* 0x000fd8000f8e00ff */
[----:B------:R-:W-:Y:S05]  /*0180*/  @P0 BRA `(.L_x_3) ;  /* 0x0000000000240947 */ /* 0x000fea0003800000 */
.L_x_4:
[----:B------:R-:W-:Y:S05]  /*0190*/  NANOSLEEP 0x64 ;  /* 0x000000640000795d */ /* 0x000fea0003800000 */
[----:B------:R-:W-:-:S05]  /*01a0*/  UMOV UR5, 0x2 ;  /* 0x0000000200057882 */ /* 0x000fca0000000000 */
[----:B------:R-:W-:Y:S04]  /*01b0*/  DEPBAR.LE SB2, 0x36 ;  /* 0x0000ad800000791a */ /* 0x000fe80000000000 */
[----:B------:R-:W2:Y:S02]  /*01c0*/  UTCATOMSWS.FIND_AND_SET.ALIGN UP0, UR5, UR5 ;  /* 0x00000005000575e3 */ /* 0x000ea40008000800 */
[----:B--2---:R-:W-:-:S04]  /*01d0*/  PLOP3.LUT P0, PT, PT, PT, UP0, 0x80, 0x8 ;  /* 0x000000000008781c */ /* 0x004fc80003f0f008 */
[----:B------:R-:W-:-:S04]  /*01e0*/  SEL R2, RZ, 0xffffffff, !P0 ;  /* 0xffffffffff027807 */ /* 0x000fc80004000000 */
[----:B------:R-:W-:Y:S01]  /*01f0*/  ISETP.NE.AND P0, PT, R2, RZ, PT ;  /* 0x000000ff0200720c */ /* 0x000fe20003f05270 */
[----:B------:R-:W-:-:S12]  /*0200*/  IMAD.U32 R2, RZ, RZ, UR5 ;  /* 0x00000005ff027e24 */ /* 0x000fd8000f8e00ff */
[----:B------:R-:W-:Y:S05]  /*0210*/  @!P0 BRA `(.L_x_4) ;  /* 0xfffffffc00dc8947 */ /* 0x000fea000383ffff */
.L_x_3:
[C---:B------:R-:W-:Y:S01]  /*0220*/  VIADD R4, R2.reuse, 0x10 ;  /* 0x0000001002047836 */ /* 0x040fe20000000000 */
[----:B------:R-:W-:Y:S01]  /*0230*/  UMOV UR5, 0x50 ;  /* 0x0000005000057882 */ /* 0x000fe20000000000 */
[----:B------:R-:W-:Y:S01]  /*0240*/  SHF.L.U32 R3, R3, R2, RZ ;  /* 0x0000000203037219 */ /* 0x000fe200000006ff */
[----:B------:R-:W-:Y:S01]  /*0250*/  ULEA UR5, UR6, UR5, 0x18 ;  /* 0x0000000506057291 */ /* 0x000fe2000f8ec0ff */
[----:B------:R-:W-:Y:S01]  /*0260*/  IMAD.SHL.U32 R2, R2, 0x20, RZ ;  /* 0x0000002002027824 */ /* 0x000fe200078e00ff */
[----:B------:R-:W-:-:S04]  /*0270*/  SHF.L.U32 R4, R5, R4, RZ ;  /* 0x0000000405047219 */ /* 0x000fc800000006ff */
[----:B------:R-:W-:-:S05]  /*0280*/  LOP3.LUT R3, R4, R3, RZ, 0xfc, !PT ;  /* 0x0000000304037212 */ /* 0x000fca00078efcff */
[----:B------:R2:W-:Y:S04]  /*0290*/  ATOMS.OR RZ, [UR5], R3 ;  /* 0x00000003ffff798c */ /* 0x0005e8000b000005 */
[----:B------:R2:W-:Y:S01]  /*02a0*/  STS [UR4], R2 ;  /* 0x00000002ff007988 */ /* 0x0005e20008000804 */
[----:B------:R-:W-:Y:S05]  /*02b0*/  BRA `(.L_x_2) ;  /* 0x0000000000107947 */ /* 0x000fea0003800000 */
.L_x_1:
[----:B------:R-:W-:Y:S01]  /*02c0*/  IMAD.MOV.U32 R3, RZ, RZ, -0x1 ;  /* 0xffffffffff037424 */ /* 0x000fe200078e00ff */
[----:B------:R-:W-:-:S04]  /*02d0*/  MOV R2, 0x300 ;  /* 0x0000030000027802 */ /* 0x000fc80000000f00 */
[----:B------:R2:W-:Y:S03]  /*02e0*/  STS [UR4], R3 ;  /* 0x00000003ff007988 */ /* 0x0005e60008000804 */
[----:B-12---:R-:W-:Y:S05]  /*02f0*/  CALL.REL.NOINC `($__internal_1_$__cuda_sm10x_tcgen05_guardrail_trap_phase_invalid_during_alloc) ;  /* 0x0000002c00507944 */ /* 0x006fea0003c00000 */
.L_x_2:
[----:B------:R-:W-:Y:S05]  /*0300*/  WARPSYNC.ALL ;  /* 0x0000000000007948 */ /* 0x000fea0003800000 */
[----:B------:R-:W-:Y:S01]  /*0310*/  NOP ;  /* 0x0000000000007918 */ /* 0x000fe20000000000 */
.L_x_0:
[----:B------:R-:W3:Y:S08]  /*0320*/  S2UR UR4, SR_CgaCtaId ;  /* 0x00000000000479c3 */ /* 0x000ef00000008800 */
[----:B------:R-:W-:Y:S01]  /*0330*/  BAR.SYNC.DEFER_BLOCKING 0x0 ;  /* 0x0000000000007b1d */ /* 0x000fe20000010000 */
[----:B------:R-:W-:-:S05]  /*0340*/  LOP3.LUT R36, R0, 0x7f, RZ, 0xc0, !PT ;  /* 0x0000007f00247812 */ /* 0x000fca00078ec0ff */
[----:B------:R-:W-:Y:S02]  /*0350*/  UMOV UR8, 0x400 ;  /* 0x0000040000087882 */ /* 0x000fe40000000000 */
[----:B--2---:R-:W2:Y:S08]  /*0360*/  LDC R3, c[0x0][0x398] ;  /* 0x0000e600ff037b82 */ /* 0x004eb00000000800 */
[----:B------:R-:W4:Y:S01]  /*0370*/  LDC R6, c[0x0][0x3a0] ;  /* 0x0000e800ff067b82 */ /* 0x000f220000000800 */
[----:B---3--:R-:W-:-:S07]  /*0380*/  ULEA UR8, UR4, UR8, 0x18 ;  /* 0x0000000804087291 */ /* 0x008fce000f8ec0ff */
[----:B------:R-:W3:Y:S02]  /*0390*/  S2UR UR16, SR_CTAID.Y ;  /* 0x00000000001079c3 */ /* 0x000ee40000002600 */
[----:B------:R-:W5:Y:S06]  /*03a0*/  LDS R4, [UR8] ;  /* 0x00000008ff047984 */ /* 0x000f6c0008000800 */
[----:B------:R-:W-:Y:S06]  /*03b0*/  BAR.SYNC.DEFER_BLOCKING 0x0 ;  /* 0x0000000000007b1d */ /* 0x000fec0000010000 */
[----:B------:R-:W-:Y:S05]  /*03c0*/  @P2 BRA `(.L_x_5) ;  /* 0x0000000000182947 */ /* 0x000fea0003800000 */
[----:B------:R-:W-:Y:S01]  /*03d0*/  ELECT P0, URZ, PT ;  /* 0x0000000000ff782f */ /* 0x000fe20003800000 */
[----:B------:R-:W-:Y:S01]  /*03e0*/  IMAD.MOV.U32 R2, RZ, RZ, 0x1 ;  /* 0x00000001ff027424 */ /* 0x000fe200078e00ff */
[----:B------:R-:W-:Y:S01]  /*03f0*/  UMOV UR5, 0x40 ;  /* 0x0000004000057882 */ /* 0x000fe20000000000 */
[----:B------:R-:W-:Y:S01]  /*0400*/  UVIRTCOUNT.DEALLOC.SMPOOL 0x80 ;  /* 0x000000800000784c */ /* 0x000fe20000000000 */
[----:B------:R-:W-:-:S09]  /*0410*/  ULEA UR5, UR4, UR5, 0x18 ;  /* 0x0000000504057291 */ /* 0x000fd2000f8ec0ff */
[----:B------:R5:W-:Y:S03]  /*0420*/  @P0 STS.U8 [UR5], R2 ;  /* 0x00000002ff000988 */ /* 0x000be60008000005 */
.L_x_5:
[----:B------:R-:W5:Y:S01]  /*0430*/  S2UR UR4, SR_CTAID.Z ;  /* 0x00000000000479c3 */ /* 0x000f620000002700 */
[----:B------:R-:W4:Y:S01]  /*0440*/  LDCU UR5, c[0x0][0x370] ;  /* 0x00006e00ff0577ac */ /* 0x000f220008000800 */
[C---:B------:R-:W-:Y:S01]  /*0450*/  ISETP.GE.U32.AND P0, PT, R36.reuse, 0x20, PT ;  /* 0x000000202400780c */ /* 0x040fe20003f06070 */
[----:B--2--5:R-:W-:Y:S01]  /*0460*/  VIADD R2, R3, 0xffffffff ;  /* 0xffffffff03027836 */ /* 0x024fe20000000000 */
[C---:B------:R-:W-:Y:S01]  /*0470*/  ISETP.NE.U32.AND P3, PT, R36.reuse, RZ, PT ;  /* 0x000000ff2400720c */ /* 0x040fe20003f65070 */
[----:B------:R-:W2:Y:S01]  /*0480*/  LDCU UR6, c[0x0][0x374] ;  /* 0x00006e80ff0677ac */ /* 0x000ea20008000800 */
[----:B------:R-:W-:Y:S01]  /*0490*/  LEA R10, R36, UR8, 0x2 ;  /* 0x00000008240a7c11 */ /* 0x000fe2000f8e10ff */
[----:B----4-:R-:W-:Y:S01]  /*04a0*/  VIADD R11, R6, 0xffffffff ;  /* 0xffffffff060b7836 */ /* 0x010fe20000000000 */
[----:B------:R-:W4:Y:S01]  /*04b0*/  S2UR UR13, SR_CTAID.X ;  /* 0x00000000000d79c3 */ /* 0x000f220000002500 */
[----:B------:R-:W5:Y:S01]  /*04c0*/  LDCU.64 UR14, c[0x0][0x3c0] ;  /* 0x00007800ff0e77ac */ /* 0x000f620008000a00 */
[----:B------:R-:W-:Y:S01]  /*04d0*/  R2UR UR12, R4 ;  /* 0x00000000040c72ca */ /* 0x000fe200000e0000 */
[----:B------:R-:W-:Y:S04]  /*04e0*/  BSSY.RECONVERGENT B0, `(.L_x_6) ;  /* 0x0000011000007945 */ /* 0x000fe80003800200 */
[----:B------:R3:W-:Y:S01]  /*04f0*/  @!P0 STS [R10], RZ ;  /* 0x000000ff0a008388 */ /* 0x0007e20000000800 */
[----:B------:R-:W-:-:S03]  /*0500*/  NOP ;  /* 0x0000000000007918 */ /* 0x000fc60000000000 */
[----:B------:R3:W-:Y:S02]  /*0510*/  @!P3 STS [UR8+0x24], R2 ;  /* 0x00002402ff00b988 */ /* 0x0007e40008000808 */
[----:B--23--:R-:W-:Y:S02]  /*0520*/  UIMAD UR4, UR4, UR6, UR16 ;  /* 0x00000006040472a4 */ /* 0x00cfe4000f8e0210 */
[----:B------:R2:W-:Y:S02]  /*0530*/  @!P3 STS [UR8+0x20], R11 ;  /* 0x0000200bff00b988 */ /* 0x0005e40008000808 */
[----:B----4-:R-:W-:-:S04]  /*0540*/  UIMAD UR4, UR4, UR5, UR13 ;  /* 0x00000005040472a4 */ /* 0x010fc8000f8e020d */
[----:B------:R-:W-:-:S04]  /*0550*/  UIMAD UR4, UR4, 0x180, URZ ;  /* 0x00000180040478a4 */ /* 0x000fc8000f8e02ff */
[----:B-----5:R-:W-:-:S04]  /*0560*/  UIADD3 UR10, UP0, UPT, UR4, UR14, URZ ;  /* 0x0000000e040a7290 */ /* 0x020fc8000ff1e0ff */
[----:B------:R-:W-:Y:S01]  /*0570*/  ULEA.HI.X.SX32 UR11, UR4, UR15, 0x1, UP0 ;  /* 0x0000000f040b7291 */ /* 0x000fe200080f0eff */
[----:B--2---:R-:W-:Y:S11]  /*0580*/  @P3 BRA `(.L_x_7) ;  /* 0x0000000000183947 */ /* 0x004ff60003800000 */
[----:B------:R-:W2:Y:S01]  /*0590*/  LDS R3, [UR8+0x8] ;  /* 0x00000808ff037984 */ /* 0x000ea20008000800 */
[----:B------:R-:W3:Y:S01]  /*05a0*/  LDC.64 R8, c[0x0][0x380] ;  /* 0x0000e000ff087b82 */ /* 0x000ee20000000a00 */
[----:B------:R-:W-:Y:S02]  /*05b0*/  IMAD.MOV.U32 R4, RZ, RZ, 0x70 ;  /* 0x00000070ff047424 */ /* 0x000fe400078e00ff */
[----:B---3--:R3:W-:Y:S03]  /*05c0*/  STS.64 [UR8], R8 ;  /* 0x00000008ff007988 */ /* 0x0087e60008000a08 */
[----:B--2---:R-:W-:-:S05]  /*05d0*/  LOP3.LUT R3, R3, 0x10, R4, 0xd8, !PT ;  /* 0x0000001003037812 */ /* 0x004fca00078ed804 */
[----:B------:R3:W-:Y:S02]  /*05e0*/  STS [UR8+0x8], R3 ;  /* 0x00000803ff007988 */ /* 0x0007e40008000808 */
.L_x_7:
[----:B------:R-:W-:Y:S05]  /*05f0*/  BSYNC.RECONVERGENT B0 ;  /* 0x0000000000007941 */ /* 0x000fea0003800200 */
.L_x_6:
[----:B------:R-:W-:Y:S04]  /*0600*/  BSSY.RECONVERGENT B0, `(.L_x_8) ;  /* 0x000000a000007945 */ /* 0x000fe80003800200 */
[----:B------:R-:W-:Y:S05]  /*0610*/  @P3 BRA `(.L_x_9) ;  /* 0x0000000000203947 */ /* 0x000fea0003800000 */
[----:B---3--:R-:W2:Y:S01]  /*0620*/  LDS R3, [UR8+0x34] ;  /* 0x00003408ff037984 */ /* 0x008ea20008000800 */
[----:B------:R-:W-:Y:S02]  /*0630*/  IMAD.MOV.U32 R4, RZ, RZ, 0x3f000000 ;  /* 0x3f000000ff047424 */ /* 0x000fe400078e00ff */
[----:B------:R-:W-:Y:S01]  /*0640*/  @!P3 IMAD.MOV.U32 R5, RZ, RZ, 0x3f ;  /* 0x0000003fff05b424 */ /* 0x000fe200078e00ff */
[----:B------:R-:W3:Y:S02]  /*0650*/  @!P3 LDS R8, [UR8+0x38] ;  /* 0x00003808ff08b984 */ /* 0x000ee40008000800 */
[----:B--2---:R-:W-:Y:S02]  /*0660*/  LOP3.LUT R3, R3, 0xff000000, R4, 0xb8, !PT ;  /* 0xff00000003037812 */ /* 0x004fe400078eb804 */
[----:B---3--:R-:W-:-:S03]  /*0670*/  @!P3 LOP3.LUT R4, R8, 0xff, R5, 0xb8, !PT ;  /* 0x000000ff0804b812 */ /* 0x008fc600078eb805 */
[----:B------:R2:W-:Y:S04]  /*0680*/  STS [UR8+0x34], R3 ;  /* 0x00003403ff007988 */ /* 0x0005e80008000808 */
[----:B------:R2:W-:Y:S02]  /*0690*/  @!P3 STS [UR8+0x38], R4 ;  /* 0x00003804ff00b988 */ /* 0x0005e40008000808 */
.L_x_9:
[----:B------:R-:W-:Y:S05]  /*06a0*/  BSYNC.RECONVERGENT B0 ;  /* 0x0000000000007941 */ /* 0x000fea0003800200 */
.L_x_8:
[----:B------:R-:W-:Y:S04]  /*06b0*/  BSSY.RECONVERGENT B0, `(.L_x_10) ;  /* 0x000000e000007945 */ /* 0x000fe80003800200 */
[----:B------:R-:W-:Y:S05]  /*06c0*/  @P3 BRA `(.L_x_11) ;  /* 0x0000000000303947 */ /* 0x000fea0003800000 */
[----:B--2---:R-:W2:Y:S01]  /*06d0*/  LDS R4, [UR8+0x34] ;  /* 0x00003408ff047984 */ /* 0x004ea20008000800 */
[----:B------:R-:W4:Y:S03]  /*06e0*/  LDC.64 R12, c[0x0][0x3a8] ;  /* 0x0000ea00ff0c7b82 */ /* 0x000f260000000a00 */
[----:B---3--:R-:W3:Y:S01]  /*06f0*/  LDS R3, [UR8+0x1c] ;  /* 0x00001c08ff037984 */ /* 0x008ee20008000800 */
[C---:B----4-:R-:W-:Y:S01]  /*0700*/  SHF.L.U64.HI R8, R12.reuse, 0x1, R13 ;  /* 0x000000010c087819 */ /* 0x050fe2000001020d */
[----:B------:R-:W-:-:S03]  /*0710*/  IMAD.SHL.U32 R5, R12, 0x2, RZ ;  /* 0x000000020c057824 */ /* 0x000fc600078e00ff */
[--C-:B------:R-:W-:Y:S02]  /*0720*/  SHF.R.U32.HI R12, RZ, 0x4, R8.reuse ;  /* 0x00000004ff0c7819 */ /* 0x100fe40000011608 */
[----:B------:R-:W-:-:S05]  /*0730*/  SHF.R.U64 R5, R5, 0x4, R8 ;  /* 0x0000000405057819 */ /* 0x000fca0000001208 */
[----:B------:R4:W-:Y:S01]  /*0740*/  STS [UR8+0xc], R5 ;  /* 0x00000c05ff007988 */ /* 0x0009e20008000808 */
[----:B--2---:R-:W-:Y:S02]  /*0750*/  LOP3.LUT R4, R4, 0x7, RZ, 0xb8, !PT ;  /* 0x0000000704047812 */ /* 0x004fe400078eb8ff */
[----:B---3--:R-:W-:-:S03]  /*0760*/  LOP3.LUT R3, R3, 0xf, R12, 0xb8, !PT ;  /* 0x0000000f03037812 */ /* 0x008fc600078eb80c */
[----:B------:R4:W-:Y:S04]  /*0770*/  STS [UR8+0x34], R4 ;  /* 0x00003404ff007988 */ /* 0x0009e80008000808 */
[----:B------:R4:W-:Y:S02]  /*0780*/  STS [UR8+0x1c], R3 ;  /* 0x00001c03ff007988 */ /* 0x0009e40008000808 */
.L_x_11:
[----:B------:R-:W-:Y:S05]  /*0790*/  BSYNC.RECONVERGENT B0 ;  /* 0x0000000000007941 */ /* 0x000fea0003800200 */
.L_x_10:
[----:B------:R-:W-:Y:S04]  /*07a0*/  BSSY.RECONVERGENT B1, `(.L_x_12) ;  /* 0x000001a000017945 */ /* 0x000fe80003800200 */
[----:B------:R-:W-:Y:S04]  /*07b0*/  BSSY.RELIABLE B0, `(.L_x_13) ;  /* 0x0000015000007945 */ /* 0x000fe80003800100 */
[----:B------:R-:W-:Y:S05]  /*07c0*/  @P3 BRA `(.L_x_14) ;  /* 0x0000000000203947 */ /* 0x000fea0003800000 */
[----:B--234-:R-:W2:Y:S02]  /*07d0*/  LDS R3, [UR8+0x34] ;  /* 0x00003408ff037984 */ /* 0x01cea40008000800 */
[----:B--2---:R-:W-:-:S05]  /*07e0*/  LOP3.LUT R3, R3, 0x38, RZ, 0xb8, !PT ;  /* 0x0000003803037812 */ /* 0x004fca00078eb8ff */
[----:B------:R2:W-:Y:S01]  /*07f0*/  STS [UR8+0x34], R3 ;  /* 0x00003403ff007988 */ /* 0x0005e20008000808 */
[----:B------:R-:W-:Y:S05]  /*0800*/  @P3 BRA `(.L_x_15) ;  /* 0x0000000000203947 */ /* 0x000fea0003800000 */
[----:B--2---:R-:W2:Y:S01]  /*0810*/  LDS R3, [UR8+0x8] ;  /* 0x00000808ff037984 */ /* 0x004ea20008000800 */
[----:B------:R-:W-:-:S05]  /*0820*/  IMAD.MOV.U32 R4, RZ, RZ, 0x780 ;  /* 0x00000780ff047424 */ /* 0x000fca00078e00ff */
[----:B--2---:R-:W-:-:S05]  /*0830*/  LOP3.LUT R3, R3, 0x300, R4, 0xd8, !PT ;  /* 0x0000030003037812 */ /* 0x004fca00078ed804 */
[----:B------:R5:W-:Y:S02]  /*0840*/  STS [UR8+0x8], R3 ;  /* 0x00000803ff007988 */ /* 0x000be40008000808 */
.L_x_14:
[----:B------:R-:W-:Y:S05]  /*0850*/  @P3 BRA `(.L_x_16) ;  /* 0x0000000000283947 */ /* 0x000fea0003800000 */
[----:B--2345:R-:W2:Y:S02]  /*0860*/  LDS R3, [UR8+0x8] ;  /* 0x00000808ff037984 */ /* 0x03cea40008000800 */
[----:B--2---:R-:W-:-:S05]  /*0870*/  LOP3.LUT R3, R3, 0x1800, RZ, 0xb8, !PT ;  /* 0x0000180003037812 */ /* 0x004fca00078eb8ff */
[----:B------:R3:W-:Y:S02]  /*0880*/  STS [UR8+0x8], R3 ;  /* 0x00000803ff007988 */ /* 0x0007e40008000808 */
.L_x_15:
[----:B------:R-:W-:Y:S05]  /*0890*/  @P3 BREAK.RELIABLE B0 ;  /* 0x0000000000003942 */ /* 0x000fea0003800100 */
[----:B------:R-:W-:Y:S05]  /*08a0*/  @P3 BRA `(.L_x_17) ;  /* 0x0000000000243947 */ /* 0x000fea0003800000 */
[----:B------:R-:W4:Y:S01]  /*08b0*/  LDS R4, [UR8+0x8] ;  /* 0x00000808ff047984 */ /* 0x000f220008000800 */
[----:B--23--:R-:W-:-:S05]  /*08c0*/  IMAD.MOV.U32 R3, RZ, RZ, 0x6000 ;  /* 0x00006000ff037424 */ /* 0x00cfca00078e00ff */
[----:B----4-:R-:W-:-:S04]  /*08d0*/  LOP3.LUT R3, R4, 0x6000, R3, 0xd8, !PT ;  /* 0x0000600004037812 */ /* 0x010fc800078ed803 */
[----:B------:R-:W-:-:S05]  /*08e0*/  LOP3.LUT R3, R3, 0x400000, RZ, 0xb8, !PT ;  /* 0x0040000003037812 */ /* 0x000fca00078eb8ff */
[----:B------:R2:W-:Y:S02]  /*08f0*/  STS [UR8+0x8], R3 ;  /* 0x00000803ff007988 */ /* 0x0005e40008000808 */
.L_x_16:
[----:B------:R-:W-:Y:S05]  /*0900*/  BSYNC.RELIABLE B0 ;  /* 0x0000000000007941 */ /* 0x000fea0003800100 */
.L_x_13:
[----:B--2345:R-:W2:Y:S02]  /*0910*/  @!P3 LDS R3, [UR8+0x8] ;  /* 0x00000808ff03b984 */ /* 0x03cea40008000800 */
[----:B--2---:R-:W-:-:S05]  /*0920*/  @!P3 LOP3.LUT R3, R3, 0x8000, RZ, 0xb8, !PT ;  /* 0x000080000303b812 */ /* 0x004fca00078eb8ff */
[----:B------:R4:W-:Y:S02]  /*0930*/  @!P3 STS [UR8+0x8], R3 ;  /* 0x00000803ff00b988 */ /* 0x0009e40008000808 */
.L_x_17:
[----:B------:R-:W-:Y:S05]  /*0940*/  BSYNC.RECONVERGENT B1 ;  /* 0x0000000000017941 */ /* 0x000fea0003800200 */
.L_x_12:
[----:B------:R-:W-:Y:S05]  /*0950*/  WARPSYNC.ALL ;  /* 0x0000000000007948 */ /* 0x000fea0003800000 */
[----:B------:R-:W-:Y:S01]  /*0960*/  NOP ;  /* 0x0000000000007918 */ /* 0x000fe20000000000 */
[----:B--234-:R-:W2:Y:S02]  /*0970*/  LDC R3, c[0x0][0x39c] ;  /* 0x0000e700ff037b82 */ /* 0x01cea40000000800 */
[----:B--2---:R-:W-:Y:S01]  /*0980*/  VIADD R3, R3, 0xffffffff ;  /* 0xffffffff03037836 */ /* 0x004fe20000000000 */
[----:B------:R-:W-:Y:S06]  /*0990*/  @P0 BRA `(.L_x_18) ;  /* 0x0000000000300947 */ /* 0x000fec0003800000 */
[----:B------:R-:W2:Y:S01]  /*09a0*/  S2R R4, SR_LANEID ;  /* 0x0000000000047919 */ /* 0x000ea20000000000 */
[----:B------:R-:W-:Y:S05]  /*09b0*/  WARPSYNC.ALL ;  /* 0x0000000000007948 */ /* 0x000fea0003800000 */
[----:B------:R-:W-:Y:S01]  /*09c0*/  NOP ;  /* 0x0000000000007918 */ /* 0x000fe20000000000 */
[----:B--2---:R-:W-:-:S05]  /*09d0*/  IMAD.SHL.U32 R7, R4, 0x4, RZ ;  /* 0x0000000404077824 */ /* 0x004fca00078e00ff */
[----:B------:R-:W2:Y:S01]  /*09e0*/  LDS R9, [R7+UR8] ;  /* 0x0000000807097984 */ /* 0x000ea20008000800 */
[----:B------:R-:W-:-:S05]  /*09f0*/  IADD3 R4, P1, PT, R7, UR10, RZ ;  /* 0x0000000a07047c10 */ /* 0x000fca000ff3e0ff */
[----:B------:R-:W-:-:S05]  /*0a00*/  IMAD.X R5, RZ, RZ, UR11, P1 ;  /* 0x0000000bff057e24 */ /* 0x000fca00088e06ff */
[----:B--2---:R2:W3:Y:S01]  /*0a10*/  ATOMG.E.EXCH.STRONG.GPU PT, RZ, [R4], R9 ;  /* 0x0000000904ff73a8 */ /* 0x0044e200041ee100 */
[----:B------:R-:W-:-:S04]  /*0a20*/  DEPBAR {5,4,3,2,1,0} ;  /* 0x0000003f0000791a */ /* 0x000fc80000000000 */
[----:B------:R-:W4:Y:S02]  /*0a30*/  CCTL.E.C.LDCU.IV.DEEP [UR10] ;  /* 0x000000000a007540 */ /* 0x000f240009c08000 */
[----:B----4-:R2:W-:Y:S01]  /*0a40*/  UTMACCTL.IV [UR10] ;  /* 0x000000000a0079b9 */ /* 0x0105e20008000000 */
[----:B------:R-:W-:Y:S01]  /*0a50*/  NOP ;  /* 0x0000000000007918 */ /* 0x000fe20000000000 */
.L_x_18:
[----:B------:R-:W-:Y:S05]  /*0a60*/  @P0 BRA `(.L_x_19) ;  /* 0x00000000000c0947 */ /* 0x000fea0003800000 */
[----:B------:R0:W-:Y:S01]  /*0a70*/  UTMACMDFLUSH ;  /* 0x00000000000079b7 */ /* 0x0001e20000000000 */
[----:B------:R-:W-:Y:S05]  /*0a80*/  @P0 BRA `(.L_x_19) ;  /* 0x0000000000040947 */ /* 0x000fea0003800000 */
[----:B------:R-:W-:-:S04]  /*0a90*/  DEPBAR.LE SB0, 0x0 ;  /* 0x000080000000791a */ /* 0x000fc80000000000 */
.L_x_19:
[----:B------:R-:W-:Y:S05]  /*0aa0*/  WARPSYNC.ALL ;  /* 0x0000000000007948 */ /* 0x000fea0003800000 */
[----:B------:R-:W-:Y:S01]  /*0ab0*/  NOP ;  /* 0x0000000000007918 */ /* 0x000fe20000000000 */
[----:B---3--:R-:W-:Y:S06]  /*0ac0*/  BAR.SYNC.DEFER_BLOCKING 0x0 ;  /* 0x0000000000007b1d */ /* 0x008fec0000010000 */
[----:B------:R-:W-:Y:S02]  /*0ad0*/  BSSY.RECONVERGENT B1, `(.L_x_20) ;  /* 0x000000b000017945 */ /* 0x000fe40003800200 */
[----:B------:R-:W-:Y:S06]  /*0ae0*/  BAR.SYNC.DEFER_BLOCKING 0x0 ;  /* 0x0000000000007b1d */ /* 0x000fec0000010000 */
[----:B------:R3:W-:Y:S01]  /*0af0*/  @!P0 STS [R10], RZ ;  /* 0x000000ff0a008388 */ /* 0x0007e20000000800 */
[----:B------:R-:W-:Y:S01]  /*0b00*/  NOP ;  /* 0x0000000000007918 */ /* 0x000fe20000000000 */
[----:B------:R-:W-:Y:S05]  /*0b10*/  @P3 BRA `(.L_x_21) ;  /* 0x0000000000183947 */ /* 0x000fea0003800000 */
[----:B--2---:R-:W2:Y:S01]  /*0b20*/  LDS R4, [UR8+0x8] ;  /* 0x00000808ff047984 */ /* 0x004ea20008000800 */
[----:B------:R-:W4:Y:S01]  /*0b30*/  LDC.64 R8, c[0x0][0x388] ;  /* 0x0000e200ff087b82 */ /* 0x000f220000000a00 */
[----:B------:R-:W-:Y:S02]  /*0b40*/  IMAD.MOV.U32 R5, RZ, RZ, 0x70 ;  /* 0x00000070ff057424 */ /* 0x000fe400078e00ff */
[----:B----4-:R4:W-:Y:S03]  /*0b50*/  STS.64 [UR8], R8 ;  /* 0x00000008ff007988 */ /* 0x0109e60008000a08 */
[----:B--2---:R-:W-:-:S05]  /*0b60*/  LOP3.LUT R4, R4, 0x10, R5, 0xd8, !PT ;  /* 0x0000001004047812 */ /* 0x004fca00078ed805 */
[----:B------:R4:W-:Y:S02]  /*0b70*/  STS [UR8+0x8], R4 ;  /* 0x00000804ff007988 */ /* 0x0009e40008000808 */
.L_x_21:
[----:B--2---:R-:W-:Y:S05]  /*0b80*/  BSYNC.RECONVERGENT B1 ;  /* 0x0000000000017941 */ /* 0x004fea0003800200 */
.L_x_20:
[----:B------:R-:W-:Y:S04]  /*0b90*/  BSSY.RECONVERGENT B1, `(.L_x_22) ;  /* 0x000000a000017945 */ /* 0x000fe80003800200 */
[----:B------:R-:W-:Y:S05]  /*0ba0*/  @P3 BRA `(.L_x_23) ;  /* 0x0000000000203947 */ /* 0x000fea0003800000 */
[----:B----4-:R-:W2:Y:S01]  /*0bb0*/  LDS R4, [UR8+0x34] ;  /* 0x00003408ff047984 */ /* 0x010ea20008000800 */
[----:B------:R-:W-:Y:S02]  /*0bc0*/  IMAD.MOV.U32 R7, RZ, RZ, 0x3f000000 ;  /* 0x3f000000ff077424 */ /* 0x000fe400078e00ff */
[----:B------:R-:W-:Y:S01]  /*0bd0*/  @!P3 IMAD.MOV.U32 R5, RZ, RZ, 0x7f ;  /* 0x0000007fff05b424 */ /* 0x000fe200078e00ff */
[----:B------:R-:W4:Y:S02]  /*0be0*/  @!P3 LDS R8, [UR8+0x38] ;  /* 0x00003808ff08b984 */ /* 0x000f240008000800 */
[----:B--2---:R-:W-:Y:S02]  /*0bf0*/  LOP3.LUT R4, R4, 0xff000000, R7, 0xb8, !PT ;  /* 0xff00000004047812 */ /* 0x004fe400078eb807 */
[----:B----4-:R-:W-:-:S03]  /*0c00*/  @!P3 LOP3.LUT R5, R8, 0xff, R5, 0xb8, !PT ;  /* 0x000000ff0805b812 */ /* 0x010fc600078eb805 */
[----:B------:R2:W-:Y:S04]  /*0c10*/  STS [UR8+0x34], R4 ;  /* 0x00003404ff007988 */ /* 0x0005e80008000808 */
[----:B------:R2:W-:Y:S02]  /*0c20*/  @!P3 STS [UR8+0x38], R5 ;  /* 0x00003805ff00b988 */ /* 0x0005e40008000808 */
.L_x_23:
[----:B------:R-:W-:Y:S05]  /*0c30*/  BSYNC.RECONVERGENT B1 ;  /* 0x0000000000017941 */ /* 0x000fea0003800200 */
.L_x_22:
[----:B------:R-:W-:Y:S04]  /*0c40*/  BSSY.RECONVERGENT B1, `(.L_x_24) ;  /* 0x0000004000017945 */ /* 0x000fe80003800200 */
[----:B------:R-:W-:Y:S05]  /*0c50*/  @P3 BRA `(.L_x_25) ;  /* 0x0000000000083947 */ /* 0x000fea0003800000 */
[----:B------:R5:W-:Y:S04]  /*0c60*/  STS [UR8+0x24], R11 ;  /* 0x0000240bff007988 */ /* 0x000be80008000808 */
[----:B------:R5:W-:Y:S02]  /*0c70*/  STS [UR8+0x20], R3 ;  /* 0x00002003ff007988 */ /* 0x000be40008000808 */
.L_x_25:
[----:B------:R-:W-:Y:S05]  /*0c80*/  BSYNC.RECONVERGENT B1 ;  /* 0x0000000000017941 */ /* 0x000fea0003800200 */
.L_x_24:
[----:B------:R-:W-:Y:S04]  /*0c90*/  BSSY.RECONVERGENT B1, `(.L_x_26) ;  /* 0x000000e000017945 */ /* 0x000fe80003800200 */
[----:B------:R-:W-:Y:S05]  /*0ca0*/  @P3 BRA `(.L_x_27) ;  /* 0x0000000000303947 */ /* 0x000fea0003800000 */
[----:B--2---:R-:W2:Y:S01]  /*0cb0*/  LDS R5, [UR8+0x34] ;  /* 0x00003408ff057984 */ /* 0x004ea20008000800 */
[----:B------:R-:W3:Y:S03]  /*0cc0*/  LDC.64 R12, c[0x0][0x3b0] ;  /* 0x0000ec00ff0c7b82 */ /* 0x000ee60000000a00 */
[----:B----4-:R-:W4:Y:S01]  /*0cd0*/  LDS R4, [UR8+0x1c] ;  /* 0x00001c08ff047984 */ /* 0x010f220008000800 */
[C---:B---3--:R-:W-:Y:S01]  /*0ce0*/  SHF.L.U64.HI R8, R12.reuse, 0x1, R13 ;  /* 0x000000010c087819 */ /* 0x048fe2000001020d */
[----:B------:R-:W-:-:S03]  /*0cf0*/  IMAD.SHL.U32 R7, R12, 0x2, RZ ;  /* 0x000000020c077824 */ /* 0x000fc600078e00ff */
[--C-:B------:R-:W-:Y:S02]  /*0d00*/  SHF.R.U32.HI R9, RZ, 0x4, R8.reuse ;  /* 0x00000004ff097819 */ /* 0x100fe40000011608 */
[----:B------:R-:W-:-:S05]  /*0d10*/  SHF.R.U64 R7, R7, 0x4, R8 ;  /* 0x0000000407077819 */ /* 0x000fca0000001208 */
[----:B------:R3:W-:Y:S01]  /*0d20*/  STS [UR8+0xc], R7 ;  /* 0x00000c07ff007988 */ /* 0x0007e20008000808 */
[----:B--2---:R-:W-:Y:S02]  /*0d30*/  LOP3.LUT R5, R5, 0x7, RZ, 0xb8, !PT ;  /* 0x0000000705057812 */ /* 0x004fe400078eb8ff */
[----:B----4-:R-:W-:-:S03]  /*0d40*/  LOP3.LUT R4, R4, 0xf, R9, 0xb8, !PT ;  /* 0x0000000f04047812 */ /* 0x010fc600078eb809 */
[----:B------:R3:W-:Y:S04]  /*0d50*/  STS [UR8+0x34], R5 ;  /* 0x00003405ff007988 */ /* 0x0007e80008000808 */
[----:B------:R3:W-:Y:S02]  /*0d60*/  STS [UR8+0x1c], R4 ;  /* 0x00001c04ff007988 */ /* 0x0007e40008000808 */
.L_x_27:
[----:B------:R-:W-:Y:S05]  /*0d70*/  BSYNC.RECONVERGENT B1 ;  /* 0x0000000000017941 */ /* 0x000fea0003800200 */
.L_x_26:
        /* <DEDUP_REMOVED lines=11> */
.L_x_30:
[----:B------:R-:W-:Y:S05]  /*0e30*/  @P3 BRA `(.L_x_32) ;  /* 0x0000000000283947 */ /* 0x000fea0003800000 */
[----:B--234-:R-:W2:Y:S02]  /*0e40*/  LDS R4, [UR8+0x8] ;  /* 0x00000808ff047984 */ /* 0x01cea40008000800 */
[----:B--2---:R-:W-:-:S05]  /*0e50*/  LOP3.LUT R4, R4, 0x1800, RZ, 0xb8, !PT ;  /* 0x0000180004047812 */ /* 0x004fca00078eb8ff */
[----:B------:R3:W-:Y:S02]  /*0e60*/  STS [UR8+0x8], R4 ;  /* 0x00000804ff007988 */ /* 0x0007e40008000808 */
.L_x_31:
[----:B------:R-:W-:Y:S05]  /*0e70*/  @P3 BREAK.RELIABLE B1 ;  /* 0x0000000000013942 */ /* 0x000fea0003800100 */
[----:B------:R-:W-:Y:S05]  /*0e80*/  @P3 BRA `(.L_x_33) ;  /* 0x0000000000243947 */ /* 0x000fea0003800000 */
[----:B--23--:R-:W2:Y:S01]  /*0e90*/  LDS R4, [UR8+0x8] ;  /* 0x00000808ff047984 */ /* 0x00cea20008000800 */
[----:B------:R-:W-:-:S05]  /*0ea0*/  IMAD.MOV.U32 R5, RZ, RZ, 0x6000 ;  /* 0x00006000ff057424 */ /* 0x000fca00078e00ff */
[----:B--2---:R-:W-:-:S04]  /*0eb0*/  LOP3.LUT R4, R4, 0x6000, R5, 0xd8, !PT ;  /* 0x0000600004047812 */ /* 0x004fc800078ed805 */
[----:B------:R-:W-:-:S05]  /*0ec0*/  LOP3.LUT R4, R4, 0x400000, RZ, 0xb8, !PT ;  /* 0x0040000004047812 */ /* 0x000fca00078eb8ff */
[----:B------:R2:W-:Y:S02]  /*0ed0*/  STS [UR8+0x8], R4 ;  /* 0x00000804ff007988 */ /* 0x0005e40008000808 */
.L_x_32:
[----:B------:R-:W-:Y:S05]  /*0ee0*/  BSYNC.RELIABLE B1 ;  /* 0x0000000000017941 */ /* 0x000fea0003800100 */
.L_x_29:
[----:B--234-:R-:W2:Y:S02]  /*0ef0*/  @!P3 LDS R4, [UR8+0x8] ;  /* 0x00000808ff04b984 */ /* 0x01cea40008000800 */
[----:B--2---:R-:W-:-:S05]  /*0f00*/  @!P3 LOP3.LUT R4, R4, 0x8000, RZ, 0xb8, !PT ;  /* 0x000080000404b812 */ /* 0x004fca00078eb8ff */
[----:B------:R4:W-:Y:S02]  /*0f10*/  @!P3 STS [UR8+0x8], R4 ;  /* 0x00000804ff00b988 */ /* 0x0009e40008000808 */
.L_x_33:
[----:B------:R-:W-:Y:S05]  /*0f20*/  BSYNC.RECONVERGENT B2 ;  /* 0x0000000000027941 */ /* 0x000fea0003800200 */
.L_x_28:
[----:B------:R-:W-:Y:S05]  /*0f30*/  WARPSYNC.ALL ;  /* 0x0000000000007948 */ /* 0x000fea0003800000 */
[----:B------:R-:W-:Y:S01]  /*0f40*/  NOP ;  /* 0x0000000000007918 */ /* 0x000fe20000000000 */
[----:B------:R-:W-:-:S04]  /*0f50*/  UIADD3 UR5, UPT, UPT, UR4, 0x80, URZ ;  /* 0x0000008004057890 */ /* 0x000fc8000fffe0ff */
[----:B------:R-:W-:-:S04]  /*0f60*/  UIADD3 UR32, UP0, UPT, UR5, UR14, URZ ;  /* 0x0000000e05207290 */ /* 0x000fc8000ff1e0ff */
[----:B------:R-:W-:Y:S01]  /*0f70*/  ULEA.HI.X.SX32 UR33, UR5, UR15, 0x1, UP0 ;  /* 0x0000000f05217291 */ /* 0x000fe200080f0eff */
[----:B------:R-:W-:Y:S11]  /*0f80*/  @P0 BRA `(.L_x_34) ;  /* 0x0000000000300947 */ /* 0x000ff60003800000 */
[----:B--234-:R-:W2:Y:S01]  /*0f90*/  S2R R4, SR_LANEID ;  /* 0x0000000000047919 */ /* 0x01cea20000000000 */
        /* <DEDUP_REMOVED lines=11> */
.L_x_34:
[----:B------:R-:W-:Y:S05]  /*1050*/  @P0 BRA `(.L_x_35) ;  /* 0x00000000000c0947 */ /* 0x000fea0003800000 */
[----:B------:R0:W-:Y:S01]  /*1060*/  UTMACMDFLUSH ;  /* 0x00000000000079b7 */ /* 0x0001e20000000000 */
[----:B------:R-:W-:Y:S05]  /*1070*/  @P0 BRA `(.L_x_35) ;  /* 0x0000000000040947 */ /* 0x000fea0003800000 */
[----:B------:R-:W-:-:S04]  /*1080*/  DEPBAR.LE SB0, 0x0 ;  /* 0x000080000000791a */ /* 0x000fc80000000000 */
.L_x_35:
        /* <DEDUP_REMOVED lines=8> */
[----:B--2-4-:R-:W2:Y:S01]  /*1110*/  LDS R4, [UR8+0x8] ;  /* 0x00000808ff047984 */ /* 0x014ea20008000800 */
[----:B------:R-:W4:Y:S01]  /*1120*/  LDC.64 R8, c[0x0][0x390] ;  /* 0x0000e400ff087b82 */ /* 0x000f220000000a00 */
[----:B------:R-:W-:Y:S02]  /*1130*/  IMAD.MOV.U32 R5, RZ, RZ, 0x70 ;  /* 0x00000070ff057424 */ /* 0x000fe400078e00ff */
[----:B----4-:R4:W-:Y:S03]  /*1140*/  STS.64 [UR8], R8 ;  /* 0x00000008ff007988 */ /* 0x0109e60008000a08 */
[----:B--2---:R-:W-:-:S05]  /*1150*/  LOP3.LUT R4, R4, 0x10, R5, 0xd8, !PT ;  /* 0x0000001004047812 */ /* 0x004fca00078ed805 */
[----:B------:R4:W-:Y:S02]  /*1160*/  STS [UR8+0x8], R4 ;  /* 0x00000804ff007988 */ /* 0x0009e40008000808 */
.L_x_37:
[----:B--2---:R-:W-:Y:S05]  /*1170*/  BSYNC.RECONVERGENT B2 ;  /* 0x0000000000027941 */ /* 0x004fea0003800200 */
.L_x_36:
[----:B------:R-:W-:Y:S04]  /*1180*/  BSSY.RECONVERGENT B3, `(.L_x_38) ;  /* 0x0000011000037945 */ /* 0x000fe80003800200 */
[----:B------:R-:W-:Y:S04]  /*1190*/  BSSY.RELIABLE B2, `(.L_x_39) ;  /* 0x000000e000027945 */ /* 0x000fe80003800100 */
[----:B------:R-:W-:Y:S05]  /*11a0*/  @P3 BRA `(.L_x_40) ;  /* 0x0000000000243947 */ /* 0x000fea0003800000 */
[----:B----4-:R-:W2:Y:S01]  /*11b0*/  LDS R4, [UR8+0x34] ;  /* 0x00003408ff047984 */ /* 0x010ea20008000800 */
[----:B------:R-:W-:-:S05]  /*11c0*/  IMAD.MOV.U32 R5, RZ, RZ, 0x3f000000 ;  /* 0x3f000000ff057424 */ /* 0x000fca00078e00ff */
[----:B--2---:R-:W-:-:S05]  /*11d0*/  LOP3.LUT R4, R4, 0xff000000, R5, 0xb8, !PT ;  /* 0xff00000004047812 */ /* 0x004fca00078eb805 */
[----:B------:R2:W-:Y:S01]  /*11e0*/  STS [UR8+0x34], R4 ;  /* 0x00003404ff007988 */ /* 0x0005e20008000808 */
[----:B------:R-:W-:Y:S05]  /*11f0*/  @P3 BRA `(.L_x_41) ;  /* 0x00000000001c3947 */ /* 0x000fea0003800000 */
[----:B--2---:R-:W2:Y:S01]  /*1200*/  LDS R4, [UR8+0x38] ;  /* 0x00003808ff047984 */ /* 0x004ea20008000800 */
[----:B------:R-:W-:-:S05]  /*1210*/  IMAD.MOV.U32 R5, RZ, RZ, 0x3f ;  /* 0x0000003fff057424 */ /* 0x000fca00078e00ff */
[----:B--2---:R-:W-:-:S05]  /*1220*/  LOP3.LUT R4, R4, 0xff, R5, 0xb8, !PT ;  /* 0x000000ff04047812 */ /* 0x004fca00078eb805 */
[----:B------:R2:W-:Y:S02]  /*1230*/  STS [UR8+0x38], R4 ;  /* 0x00003804ff007988 */ /* 0x0005e40008000808 */
.L_x_40:
[----:B------:R-:W-:Y:S05]  /*1240*/  @P3 BREAK.RELIABLE B2 ;  /* 0x0000000000023942 */ /* 0x000fea0003800100 */
[----:B------:R-:W-:Y:S05]  /*1250*/  @P3 BRA `(.L_x_42) ;  /* 0x00000000000c3947 */ /* 0x000fea0003800000 */
[----:B------:R2:W-:Y:S02]  /*1260*/  STS [UR8+0x20], R3 ;  /* 0x00002003ff007988 */ /* 0x0005e40008000808 */
.L_x_41:
[----:B------:R-:W-:Y:S05]  /*1270*/  BSYNC.RELIABLE B2 ;  /* 0x0000000000027941 */ /* 0x000fea0003800100 */
.L_x_39:
[----:B------:R2:W-:Y:S02]  /*1280*/  @!P3 STS [UR8+0x24], R2 ;  /* 0x00002402ff00b988 */ /* 0x0005e40008000808 */
.L_x_42:
[----:B------:R-:W-:Y:S05]  /*1290*/  BSYNC.RECONVERGENT B3 ;  /* 0x0000000000037941 */ /* 0x000fea0003800200 */
.L_x_38:
[----:B------:R-:W-:Y:S05]  /*12a0*/  WARPSYNC.ALL ;  /* 0x0000000000007948 */ /* 0x000fea0003800000 */
[----:B------:R-:W-:Y:S01]  /*12b0*/  NOP ;  /* 0x0000000000007918 */ /* 0x000fe20000000000 */
[----:B------:R-:W-:Y:S04]  /*12c0*/  BSSY.RECONVERGENT B3, `(.L_x_43) ;  /* 0x000000e000037945 */ /* 0x000fe80003800200 */
[----:B------:R-:W-:Y:S05]  /*12d0*/  @P3 BRA `(.L_x_44) ;  /* 0x0000000000303947 */ /* 0x000fea0003800000 */
[----:B--2--5:R-:W2:Y:S01]  /*12e0*/  LDS R3, [UR8+0x34] ;  /* 0x00003408ff037984 */ /* 0x024ea20008000800 */
[----:B----4-:R-:W4:Y:S03]  /*12f0*/  LDC.64 R4, c[0x0][0x3b8] ;  /* 0x0000ee00ff047b82 */ /* 0x010f260000000a00 */
[----:B------:R-:W5:Y:S01]  /*1300*/  LDS R2, [UR8+0x1c] ;  /* 0x00001c08ff027984 */ /* 0x000f620008000800 */
[C---:B----4-:R-:W-:Y:S01]  /*1310*/  SHF.L.U64.HI R5, R4.reuse, 0x1, R5 ;  /* 0x0000000104057819 */ /* 0x050fe20000010205 */
[----:B------:R-:W-:-:S03]  /*1320*/  IMAD.SHL.U32 R4, R4, 0x2, RZ ;  /* 0x0000000204047824 */ /* 0x000fc600078e00ff */
[--C-:B------:R-:W-:Y:S02]  /*1330*/  SHF.R.U32.HI R7, RZ, 0x4, R5.reuse ;  /* 0x00000004ff077819 */ /* 0x100fe40000011605 */
[----:B------:R-:W-:-:S05]  /*1340*/  SHF.R.U64 R4, R4, 0x4, R5 ;  /* 0x0000000404047819 */ /* 0x000fca0000001205 */
[----:B------:R4:W-:Y:S01]  /*1350*/  STS [UR8+0xc], R4 ;  /* 0x00000c04ff007988 */ /* 0x0009e20008000808 */
[----:B--2---:R-:W-:Y:S02]  /*1360*/  LOP3.LUT R3, R3, 0x7, RZ, 0xb8, !PT ;  /* 0x0000000703037812 */ /* 0x004fe400078eb8ff */
[----:B-----5:R-:W-:-:S03]  /*1370*/  LOP3.LUT R2, R2, 0xf, R7, 0xb8, !PT ;  /* 0x0000000f02027812 */ /* 0x020fc600078eb807 */
[----:B------:R4:W-:Y:S04]  /*1380*/  STS [UR8+0x34], R3 ;  /* 0x00003403ff007988 */ /* 0x0009e80008000808 */
[----:B------:R4:W-:Y:S02]  /*1390*/  STS [UR8+0x1c], R2 ;  /* 0x00001c02ff007988 */ /* 0x0009e40008000808 */
.L_x_44:
[----:B------:R-:W-:Y:S05]  /*13a0*/  BSYNC.RECONVERGENT B3 ;  /* 0x0000000000037941 */ /* 0x000fea0003800200 */
.L_x_43:
[----:B------:R-:W-:Y:S04]  /*13b0*/  BSSY.RECONVERGENT B4, `(.L_x_45) ;  /* 0x000001a000047945 */ /* 0x000fe80003800200 */
[----:B------:R-:W-:Y:S04]  /*13c0*/  BSSY.RELIABLE B3, `(.L_x_46) ;  /* 0x0000015000037945 */ /* 0x000fe80003800100 */
[----:B------:R-:W-:Y:S05]  /*13d0*/  @P3 BRA `(.L_x_47) ;  /* 0x0000000000203947 */ /* 0x000fea0003800000 */
[----:B--2-4-:R-:W2:Y:S02]  /*13e0*/  LDS R2, [UR8+0x34] ;  /* 0x00003408ff027984 */ /* 0x014ea40008000800 */
[----:B--2---:R-:W-:-:S05]  /*13f0*/  LOP3.LUT R2, R2, 0x38, RZ, 0xb8, !PT ;  /* 0x0000003802027812 */ /* 0x004fca00078eb8ff */
[----:B------:R2:W-:Y:S01]  /*1400*/  STS [UR8+0x34], R2 ;  /* 0x00003402ff007988 */ /* 0x0005e20008000808 */
[----:B------:R-:W-:Y:S05]  /*1410*/  @P3 BRA `(.L_x_48) ;  /* 0x0000000000203947 */ /* 0x000fea0003800000 */
[----:B--2---:R-:W2:Y:S01]  /*1420*/  LDS R2, [UR8+0x8] ;  /* 0x00000808ff027984 */ /* 0x004ea20008000800 */
[----:B-----5:R-:W-:-:S05]  /*1430*/  IMAD.MOV.U32 R3, RZ, RZ, 0x780 ;  /* 0x00000780ff037424 */ /* 0x020fca00078e00ff */
[----:B--2---:R-:W-:-:S05]  /*1440*/  LOP3.LUT R2, R2, 0x300, R3, 0xd8, !PT ;  /* 0x0000030002027812 */ /* 0x004fca00078ed803 */
[----:B------:R2:W-:Y:S02]  /*1450*/  STS [UR8+0x8], R2 ;  /* 0x00000802ff007988 */ /* 0x0005e40008000808 */
.L_x_47:
[----:B------:R-:W-:Y:S05]  /*1460*/  @P3 BRA `(.L_x_49) ;  /* 0x0000000000283947 */ /* 0x000fea0003800000 */
[----:B--2-4-:R-:W2:Y:S02]  /*1470*/  LDS R2, [UR8+0x8] ;  /* 0x00000808ff027984 */ /* 0x014ea40008000800 */
[----:B--2---:R-:W-:-:S05]  /*1480*/  LOP3.LUT R2, R2, 0x1800, RZ, 0xb8, !PT ;  /* 0x0000180002027812 */ /* 0x004fca00078eb8ff */
[----:B------:R4:W-:Y:S02]  /*1490*/  STS [UR8+0x8], R2 ;  /* 0x00000802ff007988 */ /* 0x0009e40008000808 */
.L_x_48:
[----:B------:R-:W-:Y:S05]  /*14a0*/  @P3 BREAK.RELIABLE B3 ;  /* 0x0000000000033942 */ /* 0x000fea0003800100 */
[----:B------:R-:W-:Y:S05]  /*14b0*/  @P3 BRA `(.L_x_50) ;  /* 0x0000000000243947 */ /* 0x000fea0003800000 */
[----:B--2-4-:R-:W2:Y:S01]  /*14c0*/  LDS R2, [UR8+0x8] ;  /* 0x00000808ff027984 */ /* 0x014ea20008000800 */
[----:B-----5:R-:W-:-:S05]  /*14d0*/  IMAD.MOV.U32 R3, RZ, RZ, 0x6000 ;  /* 0x00006000ff037424 */ /* 0x020fca00078e00ff */
[----:B--2---:R-:W-:-:S04]  /*14e0*/  LOP3.LUT R2, R2, 0x6000, R3, 0xd8, !PT ;  /* 0x0000600002027812 */ /* 0x004fc800078ed803 */
[----:B------:R-:W-:-:S05]  /*14f0*/  LOP3.LUT R2, R2, 0x400000, RZ, 0xb8, !PT ;  /* 0x0040000002027812 */ /* 0x000fca00078eb8ff */
[----:B------:R2:W-:Y:S02]  /*1500*/  STS [UR8+0x8], R2 ;  /* 0x00000802ff007988 */ /* 0x0005e40008000808 */
.L_x_49:
[----:B------:R-:W-:Y:S05]  /*1510*/  BSYNC.RELIABLE B3 ;  /* 0x0000000000037941 */ /* 0x000fea0003800100 */
.L_x_46:
[----:B--2-4-:R-:W2:Y:S02]  /*1520*/  @!P3 LDS R2, [UR8+0x8] ;  /* 0x00000808ff02b984 */ /* 0x014ea40008000800 */
[----:B--2---:R-:W-:-:S05]  /*1530*/  @!P3 LOP3.LUT R2, R2, 0x8000, RZ, 0xb8, !PT ;  /* 0x000080000202b812 */ /* 0x004fca00078eb8ff */
[----:B------:R2:W-:Y:S02]  /*1540*/  @!P3 STS [UR8+0x8], R2 ;  /* 0x00000802ff00b988 */ /* 0x0005e40008000808 */
.L_x_50:
[----:B------:R-:W-:Y:S05]  /*1550*/  BSYNC.RECONVERGENT B4 ;  /* 0x0000000000047941 */ /* 0x000fea0003800200 */
.L_x_45:
[----:B------:R-:W-:Y:S05]  /*1560*/  WARPSYNC.ALL ;  /* 0x0000000000007948 */ /* 0x000fea0003800000 */
[----:B------:R-:W-:Y:S01]  /*1570*/  NOP ;  /* 0x0000000000007918 */ /* 0x000fe20000000000 */
[----:B------:R-:W-:-:S04]  /*1580*/  UIADD3 UR4, UPT, UPT, UR4, 0x100, URZ ;  /* 0x0000010004047890 */ /* 0x000fc8000fffe0ff */
[----:B------:R-:W-:-:S04]  /*1590*/  UIADD3 UR14, UP0, UPT, UR4, UR14, URZ ;  /* 0x0000000e040e7290 */ /* 0x000fc8000ff1e0ff */
[----:B------:R-:W-:Y:S01]  /*15a0*/  ULEA.HI.X.SX32 UR15, UR4, UR15, 0x1, UP0 ;  /* 0x0000000f040f7291 */ /* 0x000fe200080f0eff */
[----:B------:R-:W-:Y:S11]  /*15b0*/  @P0 BRA `(.L_x_51) ;  /* 0x0000000000300947 */ /* 0x000ff60003800000 */
[----:B--2-4-:R-:W2:Y:S01]  /*15c0*/  S2R R2, SR_LANEID ;  /* 0x0000000000027919 */ /* 0x014ea20000000000 */
[----:B------:R-:W-:Y:S05]  /*15d0*/  WARPSYNC.ALL ;  /* 0x0000000000007948 */ /* 0x000fea0003800000 */
[----:B------:R-:W-:Y:S01]  /*15e0*/  NOP ;  /* 0x0000000000007918 */ /* 0x000fe20000000000 */
[----:B--2---:R-:W-:-:S05]  /*15f0*/  IMAD.SHL.U32 R4, R2, 0x4, RZ ;  /* 0x0000000402047824 */ /* 0x004fca00078e00ff */
[----:B------:R-:W2:Y:S01]  /*1600*/  LDS R5, [R4+UR8] ;  /* 0x0000000804057984 */ /* 0x000ea20008000800 */
[----:B------:R-:W-:-:S05]  /*1610*/  IADD3 R2, P1, PT, R4, UR14, RZ ;  /* 0x0000000e04027c10 */ /* 0x000fca000ff3e0ff */
[----:B-----5:R-:W-:-:S05]  /*1620*/  IMAD.X R3, RZ, RZ, UR15, P1 ;  /* 0x0000000fff037e24 */ /* 0x020fca00088e06ff */
[----:B--2---:R2:W4:Y:S01]  /*1630*/  ATOMG.E.EXCH.STRONG.GPU PT, RZ, [R2], R5 ;  /* 0x0000000502ff73a8 */ /* 0x00452200041ee100 */
[----:B------:R-:W-:-:S04]  /*1640*/  DEPBAR {5,4,3,2,1,0} ;  /* 0x0000003f0000791a */ /* 0x000fc80000000000 */
[----:B------:R-:W5:Y:S02]  /*1650*/  CCTL.E.C.LDCU.IV.DEEP [UR14] ;  /* 0x000000000e007540 */ /* 0x000f640009c08000 */
[----:B-----5:R2:W-:Y:S01]  /*1660*/  UTMACCTL.IV [UR14] ;  /* 0x000000000e0079b9 */ /* 0x0205e20008000000 */
[----:B------:R-:W-:Y:S01]  /*1670*/  NOP ;  /* 0x0000000000007918 */ /* 0x000fe20000000000 */
.L_x_51:
[----:B------:R-:W-:Y:S05]  /*1680*/  @P0 BRA `(.L_x_52) ;  /* 0x00000000000c0947 */ /* 0x000fea0003800000 */
[----:B------:R0:W-:Y:S01]  /*1690*/  UTMACMDFLUSH ;  /* 0x00000000000079b7 */ /* 0x0001e20000000000 */
[----:B------:R-:W-:Y:S05]  /*16a0*/  @P0 BRA `(.L_x_52) ;  /* 0x0000000000040947 */ /* 0x000fea0003800000 */
[----:B------:R-:W-:-:S04]  /*16b0*/  DEPBAR.LE SB0, 0x0 ;  /* 0x000080000000791a */ /* 0x000fc80000000000 */
.L_x_52:
[----:B------:R-:W-:Y:S05]  /*16c0*/  WARPSYNC.ALL ;  /* 0x0000000000007948 */ /* 0x000fea0003800000 */
[----:B------:R-:W-:Y:S01]  /*16d0*/  NOP ;  /* 0x0000000000007918 */ /* 0x000fe20000000000 */
[----:B----4-:R-:W-:Y:S01]  /*16e0*/  BAR.SYNC.DEFER_BLOCKING 0x0 ;  /* 0x0000000000007b1d */ /* 0x010fe20000010000 */
[----:B--2---:R-:W-:Y:S01]  /*16f0*/  SHF.R.U32.HI R2, RZ, 0x5, R0 ;  /* 0x00000005ff027819 */ /* 0x004fe20000011600 */
[----:B------:R-:W-:-:S03]  /*1700*/  UIADD3 UR7, UPT, UPT, UR8, 0x20020, URZ ;  /* 0x0002002008077890 */ /* 0x000fc6000fffe0ff */
[----:B------:R-:W-:Y:S01]  /*1710*/  R2UR UR9, R2 ;  /* 0x00000000020972ca */ /* 0x000fe200000e0000 */
[----:B------:R-:W-:Y:S01]  /*1720*/  VOTEU.ALL UP0, P3 ;  /* 0x0000000000ff7886 */ /* 0x000fe20001800000 */
[----:B------:R-:W-:Y:S01]  /*1730*/  UMOV UR4, 0x1 ;  /* 0x0000000100047882 */ /* 0x000fe20000000000 */
[----:B------:R-:W-:Y:S01]  /*1740*/  VOTEU.ALL UP1, P3 ;  /* 0x0000000000ff7886 */ /* 0x000fe20001820000 */
[----:B------:R-:W-:Y:S02]  /*1750*/  BSSY.RECONVERGENT B4, `(.L_x_53) ;  /* 0x0000018000047945 */ /* 0x000fe40003800200 */
[----:B------:R-:W-:-:S04]  /*1760*/  @!UP0 UIADD3 UR18, UPT, UPT, -UR4, 0x100000, URZ ;  /* 0x0010000004128890 */ /* 0x000fc8000fffe1ff */
[----:B------:R-:W-:Y:S02]  /*1770*/  @!UP0 USHF.L.U32 UR19, UR18, 0xb, URZ ;  /* 0x0000000b12138899 */ /* 0x000fe400080006ff */
[----:B------:R-:W-:Y:S02]  /*1780*/  @!UP0 USHF.L.U32 UR18, UR18, 0x1, URZ ;  /* 0x0000000112128899 */ /* 0x000fe400080006ff */
[----:B------:R-:W-:-:S04]  /*1790*/  @!UP0 UIADD3 UR4, UPT, UPT, -UR4, 0x100000, URZ ;  /* 0x0010000004048890 */ /* 0x000fc8000fffe1ff */
[----:B------:R-:W-:Y:S02]  /*17a0*/  @!UP0 USHF.L.U32 UR5, UR4, 0xb, URZ ;  /* 0x0000000b04058899 */ /* 0x000fe400080006ff */
[----:B------:R-:W-:Y:S01]  /*17b0*/  @!UP0 USHF.L.U32 UR4, UR4, 0x1, URZ ;  /* 0x0000000104048899 */ /* 0x000fe200080006ff */
[----:B------:R-:W-:Y:S01]  /*17c0*/  VOTEU.ALL UP0, P3 ;  /* 0x0000000000ff7886 */ /* 0x000fe20001800000 */
[----:B------:R-:W2:Y:S04]  /*17d0*/  FENCE.VIEW.ASYNC.S ;  /* 0x00000000000073c6 */ /* 0x000ea80000000000 */
[----:B--2---:R2:W4:Y:S06]  /*17e0*/  @!UP0 SYNCS.EXCH.64 URZ, [UR8+0x20000], UR18 ;  /* 0x0200001208ff85b2 */ /* 0x00452c0008000100 */
[----:B------:R2:W4:Y:S02]  /*17f0*/  @!UP1 SYNCS.EXCH.64 URZ, [UR8+0x20020], UR4 ;  /* 0x0200200408ff95b2 */ /* 0x0005240008000100 */
[----:B----4-:R-:W-:Y:S06]  /*1800*/  BAR.SYNC.DEFER_BLOCKING 0x0 ;  /* 0x0000000000007b1d */ /* 0x010fec0000010000 */
[----:B------:R-:W-:Y:S05]  /*1810*/  @P3 BRA `(.L_x_54) ;  /* 0x00000000002c3947 */ /* 0x000fea0003800000 */
[----:B--2---:R-:W-:Y:S02]  /*1820*/  UMOV UR4, 0x1 ;  /* 0x0000000100047882 */ /* 0x004fe40000000000 */
[----:B------:R-:W-:-:S04]  /*1830*/  UIADD3 UR18, UPT, UPT, -UR4, 0x100000, URZ ;  /* 0x0010000004127890 */ /* 0x000fc8000fffe1ff */
[----:B------:R-:W-:Y:S02]  /*1840*/  USHF.L.U32 UR19, UR18, 0xb, URZ ;  /* 0x0000000b12137899 */ /* 0x000fe400080006ff */
[----:B------:R-:W-:Y:S02]  /*1850*/  USHF.L.U32 UR18, UR18, 0x1, URZ ;  /* 0x0000000112127899 */ /* 0x000fe400080006ff */
[----:B------:R-:W-:-:S04]  /*1860*/  UIADD3 UR4, UPT, UPT, -UR4, 0x100000, URZ ;  /* 0x0010000004047890 */ /* 0x000fc8000fffe1ff */
[----:B------:R-:W-:Y:S02]  /*1870*/  USHF.L.U32 UR5, UR4, 0xb, URZ ;  /* 0x0000000b04057899 */ /* 0x000fe400080006ff */
[----:B------:R-:W-:Y:S01]  /*1880*/  USHF.L.U32 UR4, UR4, 0x1, URZ ;  /* 0x0000000104047899 */ /* 0x000fe200080006ff */
[----:B------:R-:W2:Y:S03]  /*1890*/  FENCE.VIEW.ASYNC.S ;  /* 0x00000000000073c6 */ /* 0x000ea60000000000 */
[----:B--2---:R4:W2:Y:S08]  /*18a0*/  SYNCS.EXCH.64 URZ, [UR8+0x20008], UR18 ;  /* 0x0200081208ff75b2 */ /* 0x0048b00008000100 */
[----:B------:R4:W3:Y:S02]  /*18b0*/  SYNCS.EXCH.64 URZ, [UR8+0x20028], UR4 ;  /* 0x0200280408ff75b2 */ /* 0x0008e40008000100 */
[----:B----4-:R-:W-:Y:S01]  /*18c0*/  NOP ;  /* 0x0000000000007918 */ /* 0x010fe20000000000 */
.L_x_54:
[----:B--2---:R-:W-:Y:S05]  /*18d0*/  BSYNC.RECONVERGENT B4 ;  /* 0x0000000000047941 */ /* 0x004fea0003800200 */
.L_x_53:
[----:B---3--:R-:W-:Y:S06]  /*18e0*/  BAR.SYNC.DEFER_BLOCKING 0x0 ;  /* 0x0000000000007b1d */ /* 0x008fec0000010000 */
[----:B------:R-:W-:Y:S04]  /*18f0*/  BSSY.RECONVERGENT B4, `(.L_x_55) ;  /* 0x000000d000047945 */ /* 0x000fe80003800200 */
[----:B------:R-:W-:Y:S05]  /*1900*/  @P3 BRA `(.L_x_56) ;  /* 0x00000000002c3947 */ /* 0x000fea0003800000 */
[----:B------:R-:W-:Y:S02]  /*1910*/  UMOV UR4, 0x1 ;  /* 0x0000000100047882 */ /* 0x000fe40000000000 */
[----:B------:R-:W-:-:S04]  /*1920*/  UIADD3 UR18, UPT, UPT, -UR4, 0x100000, URZ ;  /* 0x0010000004127890 */ /* 0x000fc8000fffe1ff */
[----:B------:R-:W-:Y:S02]  /*1930*/  USHF.L.U32 UR19, UR18, 0xb, URZ ;  /* 0x0000000b12137899 */ /* 0x000fe400080006ff */
[----:B------:R-:W-:Y:S02]  /*1940*/  USHF.L.U32 UR18, UR18, 0x1, URZ ;  /* 0x0000000112127899 */ /* 0x000fe400080006ff */
[----:B------:R-:W-:-:S04]  /*1950*/  UIADD3 UR4, UPT, UPT, -UR4, 0x100000, URZ ;  /* 0x0010000004047890 */ /* 0x000fc8000fffe1ff */
[----:B------:R-:W-:Y:S02]  /*1960*/  USHF.L.U32 UR5, UR4, 0xb, URZ ;  /* 0x0000000b04057899 */ /* 0x000fe400080006ff */
[----:B------:R-:W-:Y:S01]  /*1970*/  USHF.L.U32 UR4, UR4, 0x1, URZ ;  /* 0x0000000104047899 */ /* 0x000fe200080006ff */
[----:B------:R-:W2:Y:S03]  /*1980*/  FENCE.VIEW.ASYNC.S ;  /* 0x00000000000073c6 */ /* 0x000ea60000000000 */
[----:B--2---:R2:W3:Y:S08]  /*1990*/  SYNCS.EXCH.64 URZ, [UR8+0x20010], UR18 ;  /* 0x0200101208ff75b2 */ /* 0x0044f00008000100 */
[----:B------:R2:W4:Y:S01]  /*19a0*/  SYNCS.EXCH.64 URZ, [UR8+0x20030], UR4 ;  /* 0x0200300408ff75b2 */ /* 0x0005220008000100 */
[----:B------:R-:W-:Y:S01]  /*19b0*/  NOP ;  /* 0x0000000000007918 */ /* 0x000fe20000000000 */
.L_x_56:
[----:B--2---:R-:W-:Y:S05]  /*19c0*/  BSYNC.RECONVERGENT B4 ;  /* 0x0000000000047941 */ /* 0x004fea0003800200 */
.L_x_55:
[----:B---34-:R-:W-:Y:S01]  /*19d0*/  BAR.SYNC.DEFER_BLOCKING 0x0 ;  /* 0x0000000000007b1d */ /* 0x018fe20000010000 */
[----:B------:R-:W-:Y:S01]  /*19e0*/  USHF.L.U32 UR23, UR13, 0x6, URZ ;  /* 0x000000060d177899 */ /* 0x000fe200080006ff */
[----:B------:R-:W-:Y:S01]  /*19f0*/  ISETP.GE.AND P0, PT, R6, 0x1, PT ;  /* 0x000000010600780c */ /* 0x000fe20003f06270 */
[----:B------:R-:W-:-:S03]  /*1a00*/  USHF.L.U32 UR6, UR16, 0x6, URZ ;  /* 0x0000000610067899 */ /* 0x000fc600080006ff */
        /* <DEDUP_REMOVED lines=13> */
.L_x_58:
[----:B--2---:R-:W-:Y:S05]  /*1ae0*/  BSYNC.RECONVERGENT B4 ;  /* 0x0000000000047941 */ /* 0x004fea0003800200 */
.L_x_57:
[----:B------:R-:W-:Y:S05]  /*1af0*/  @!P0 BRA `(.L_x_59) ;  /* 0x0000000c003c8947 */ /* 0x000fea0003800000 */
[----:B---34-:R-:W-:Y:S01]  /*1b00*/  BAR.SYNC.DEFER_BLOCKING 0x0 ;  /* 0x0000000000007b1d */ /* 0x018fe20000010000 */
[----:B------:R-:W-:Y:S01]  /*1b10*/  @!P3 IMAD.MOV.U32 R2, RZ, RZ, 0x8000 ;  /* 0x00008000ff02b424 */ /* 0x000fe200078e00ff */
[----:B------:R-:W-:Y:S01]  /*1b20*/  ELECT P1, URZ, PT ;  /* 0x0000000000ff782f */ /* 0x000fe20003820000 */
[----:B------:R-:W-:-:S03]  /*1b30*/  ULOP3.LUT UR4, UR9, 0x1, URZ, 0xc0, !UPT ;  /* 0x0000000109047892 */ /* 0x000fc6000f8ec0ff */
[C---:B------:R-:W-:Y:S02]  /*1b40*/  ISETP.LT.U32.AND P1, PT, R36.reuse, 0x40, P1 ;  /* 0x000000402400780c */ /* 0x040fe40000f21070 */
[----:B------:R-:W-:Y:S01]  /*1b50*/  ELECT P0, URZ, PT ;  /* 0x0000000000ff782f */ /* 0x000fe20003800000 */
[----:B------:R-:W-:Y:S02]  /*1b60*/  ULEA UR20, UR4, UR8, 0xd ;  /* 0x0000000804147291 */ /* 0x000fe4000f8e68ff */
[----:B------:R-:W-:Y:S01]  /*1b70*/  USHF.L.U32 UR22, UR4, 0x6, URZ ;  /* 0x0000000604167899 */ /* 0x000fe200080006ff */
[----:B------:R-:W-:Y:S01]  /*1b80*/  ISETP.LT.U32.AND P0, PT, R36, 0x20, P0 ;  /* 0x000000202400780c */ /* 0x000fe20000701070 */
[----:B------:R-:W-:Y:S01]  /*1b90*/  UIADD3 UR16, UPT, UPT, UR8, 0x10000, URZ ;  /* 0x0001000008107890 */ /* 0x000fe2000fffe0ff */
[----:B------:R-:W-:-:S05]  /*1ba0*/  UMOV UR18, UR6 ;  /* 0x0000000600127c82 */ /* 0x000fca0008000000 */
[----:B------:R-:W-:Y:S01]  /*1bb0*/  VOTEU.ANY UP0, P1 ;  /* 0x0000000000ff7886 */ /* 0x000fe20000800100 */
[----:B------:R2:W-:Y:S01]  /*1bc0*/  @!P3 SYNCS.ARRIVE.TRANS64 RZ, [UR8+0x20000], R2 ;  /* 0x02000002ffffb9a7 */ /* 0x0005e20008000008 */
[----:B------:R3:W-:Y:S06]  /*1bd0*/  MEMBAR.ALL.CTA ;  /* 0x0000000000007992 */ /* 0x0007ec0000008000 */
[----:B---3--:R-:W3:Y:S01]  /*1be0*/  FENCE.VIEW.ASYNC.S ;  /* 0x00000000000073c6 */ /* 0x008ee20000000000 */
[----:B------:R-:W-:Y:S01]  /*1bf0*/  @UP0 UIADD3 UR21, UPT, UPT, UR8, 0x20000, URZ ;  /* 0x0002000008150890 */ /* 0x000fe2000fffe0ff */
[----:B---3--:R-:W-:Y:S01]  /*1c00*/  VOTEU.ANY UP0, P1 ;  /* 0x0000000000ff7886 */ /* 0x008fe20000800100 */
[----:B------:R-:W-:Y:S01]  /*1c10*/  VOTEU.ANY UP1, P0 ;  /* 0x0000000000ff7886 */ /* 0x000fe20000020100 */
[----:B------:R-:W-:-:S04]  /*1c20*/  VOTEU.ANY UP2, P0 ;  /* 0x0000000000ff7886 */ /* 0x000fc80000040100 */
[----:B------:R-:W-:Y:S01]  /*1c30*/  @UP1 UIADD3 UR17, UPT, UPT, UR8, 0x20000, URZ ;  /* 0x0002000008111890 */ /* 0x000fe2000fffe0ff */
[----:B------:R-:W-:Y:S01]  /*1c40*/  @UP1 UMOV UR19, URZ ;  /* 0x000000ff00131c82 */ /* 0x000fe20008000000 */
[----:B------:R-:W-:Y:S06]  /*1c50*/  BAR.SYNC.DEFER_BLOCKING 0x0 ;  /* 0x0000000000007b1d */ /* 0x000fec0000010000 */
[----:B------:R2:W-:Y:S01]  /*1c60*/  @UP0 UTMALDG.2D [UR20], [UR10] ;  /* 0x000000140a0005b4 */ /* 0x0005e20008008000 */
[----:B------:R-:W-:Y:S01]  /*1c70*/  UISETP.NE.U32.AND UP0, UPT, UR9, URZ, UPT ;  /* 0x000000ff0900728c */ /* 0x000fe2000bf05070 */
[----:B------:R-:W-:Y:S06]  /*1c80*/  BAR.SYNC.DEFER_BLOCKING 0x0 ;  /* 0x0000000000007b1d */ /* 0x000fec0000010000 */
[----:B------:R2:W-:Y:S02]  /*1c90*/  @UP2 UTMALDG.2D [UR16], [UR32] ;  /* 0x00000010200025b4 */ /* 0x0005e40008008000 */
[----:B------:R-:W-:Y:S06]  /*1ca0*/  BAR.SYNC.DEFER_BLOCKING 0x0 ;  /* 0x0000000000007b1d */ /* 0x000fec0000010000 */
[----:B------:R-:W3:Y:S02]  /*1cb0*/  SYNCS.PHASECHK.TRANS64.TRYWAIT P0, [UR8+0x20000], RZ ;  /* 0x020000ffff0075a7 */ /* 0x000ee40008001108 */
[----:B--23--:R-:W-:Y:S05]  /*1cc0*/  @!P0 BRA `(.L_x_60) ;  /* 0x0000001000a08947 */ /* 0x00cfea0003800000 */
.L_x_78:
[----:B------:R-:W-:Y:S05]  /*1cd0*/  BRA.U UP0, `(.L_x_61) ;  /* 0x0000000100c47547 */ /* 0x000fea000b800000 */
[----:B------:R-:W-:Y:S02]  /*1ce0*/  USHF.R.U32.HI UR18, URZ, 0x4, UR16 ;  /* 0x00000004ff127899 */ /* 0x000fe40008011610 */
[----:B------:R-:W-:Y:S02]  /*1cf0*/  USHF.R.U32.HI UR16, URZ, 0x4, UR8 ;  /* 0x00000004ff107899 */ /* 0x000fe40008011608 */
[----:B------:R-:W-:Y:S02]  /*1d00*/  USGXT.U32 UR18, UR18, 0xe ;  /* 0x0000000e1212789a */ /* 0x000fe40008000000 */
[----:B------:R-:W-:Y:S02]  /*1d10*/  USGXT.U32 UR16, UR16, 0xe ;  /* 0x0000000e1010789a */ /* 0x000fe40008000000 */
[----:B------:R-:W-:Y:S02]  /*1d20*/  UIADD3 UR58, UP1, UPT, UR18, 0x80, URZ ;  /* 0x00000080123a7890 */ /* 0x000fe4000ff3e0ff */
[----:B------:R-:W-:Y:S01]  /*1d30*/  UIADD3 UR56, UP0, UPT, UR16, 0x2, URZ ;  /* 0x0000000210387890 */ /* 0x000fe2000ff1e0ff */
[----:B------:R-:W-:Y:S01]  /*1d40*/  UMOV UR4, URZ ;  /* 0x000000ff00047c82 */ /* 0x000fe20008000000 */
[----:B------:R-:W-:-:S02]  /*1d50*/  UMOV UR5, URZ ;  /* 0x000000ff00057c82 */ /* 0x000fc40008000000 */
[----:B------:R-:W-:Y:S02]  /*1d60*/  UIADD3.X UR57, UPT, UPT, UR4, 0x40004040, URZ, UP0, !UPT ;  /* 0x4000404004397890 */ /* 0x000fe400087fe4ff */
[----:B------:R-:W-:Y:S02]  /*1d70*/  UIADD3.X UR59, UPT, UPT, UR5, 0x40004040, URZ, UP1, !UPT ;  /* 0x40004040053b7890 */ /* 0x000fe40008ffe4ff */
[----:B------:R-:W-:Y:S02]  /*1d80*/  UIADD3.64 UR4, UPT, UPT, UR56, 0x2, URZ ;  /* 0x0000000238047897 */ /* 0x000fe4000fffe0ff */
[----:B------:R-:W-:Y:S02]  /*1d90*/  UIADD3.64 UR34, UPT, UPT, UR58, 0x80, URZ ;  /* 0x000000803a227897 */ /* 0x000fe4000fffe0ff */
[----:B------:R-:W-:Y:S02]  /*1da0*/  UIADD3.64 UR36, UPT, UPT, UR56, 0x4, URZ ;  /* 0x0000000438247897 */ /* 0x000fe4000fffe0ff */
[----:B------:R-:W-:-:S02]  /*1db0*/  UIADD3.64 UR38, UPT, UPT, UR58, 0x100, URZ ;  /* 0x000001003a267897 */ /* 0x000fc4000fffe0ff */
[----:B------:R-:W-:Y:S02]  /*1dc0*/  UIADD3.64 UR40, UPT, UPT, UR56, 0x1fe, URZ ;  /* 0x000001fe38287897 */ /* 0x000fe4000fffe0ff */
[----:B------:R-:W-:Y:S02]  /*1dd0*/  UIADD3.64 UR42, UPT, UPT, UR58, 0x180, URZ ;  /* 0x000001803a2a7897 */ /* 0x000fe4000fffe0ff */
[----:B------:R-:W-:Y:S02]  /*1de0*/  UIADD3.64 UR44, UPT, UPT, UR56, 0x200, URZ ;  /* 0x00000200382c7897 */ /* 0x000fe4000fffe0ff */
[----:B------:R-:W-:Y:S02]  /*1df0*/  UIADD3.64 UR46, UPT, UPT, UR58, 0x200, URZ ;  /* 0x000002003a2e7897 */ /* 0x000fe4000fffe0ff */
[----:B------:R-:W-:Y:S02]  /*1e00*/  UIADD3.64 UR48, UPT, UPT, UR56, 0x202, URZ ;  /* 0x0000020238307897 */ /* 0x000fe4000fffe0ff */
[----:B------:R-:W-:Y:S01]  /*1e10*/  UIADD3.64 UR50, UPT, UPT, UR58, 0x280, URZ ;  /* 0x000002803a327897 */ /* 0x000fe2000fffe0ff */
[----:B------:R-:W-:Y:S01]  /*1e20*/  UMOV UR24, 0x0 ;  /* 0x0000000000187882 */ /* 0x000fe20000000000 */
[----:B------:R-:W-:Y:S01]  /*1e30*/  UMOV UR25, 0x4110010 ;  /* 0x0411001000197882 */ /* 0x000fe20000000000 */
[----:B------:R-:W-:Y:S01]  /*1e40*/  UIADD3.64 UR52, UPT, UPT, UR56, 0x204, URZ ;  /* 0x0000020438347897 */ /* 0x000fe2000fffe0ff */
[----:B------:R-:W-:Y:S01]  /*1e50*/  UMOV UR17, 0x40004040 ;  /* 0x4000404000117882 */ /* 0x000fe20000000000 */
[----:B------:R-:W-:Y:S01]  /*1e60*/  UIADD3.64 UR54, UPT, UPT, UR58, 0x300, URZ ;  /* 0x000003003a367897 */ /* 0x000fe2000fffe0ff */
[----:B------:R-:W-:Y:S01]  /*1e70*/  UMOV UR19, 0x40004040 ;  /* 0x4000404000137882 */ /* 0x000fe20000000000 */
[----:B------:R-:W-:Y:S01]  /*1e80*/  UMOV UR20, 0x0 ;  /* 0x0000000000147882 */ /* 0x000fe20000000000 */
[----:B------:R-:W-:Y:S01]  /*1e90*/  UMOV UR21, 0x4110010 ;  /* 0x0411001000157882 */ /* 0x000fe20000000000 */
[----:B------:R-:W-:Y:S01]  /*1ea0*/  UMOV UR28, 0x0 ;  /* 0x00000000001c7882 */ /* 0x000fe20000000000 */
[----:B------:R-:W-:Y:S01]  /*1eb0*/  UMOV UR29, 0x4110010 ;  /* 0x04110010001d7882 */ /* 0x000fe20000000000 */
[----:B------:R2:W-:Y:S01]  /*1ec0*/  UTCHMMA gdesc[UR16], gdesc[UR18], tmem[UR12], tmem[UR24], idesc[UR25], !UPT ;  /* 0x00ff1812100075ea */ /* 0x0005e2000f80000c */
[----:B------:R-:W-:Y:S01]  /*1ed0*/  UMOV UR26, 0x0 ;  /* 0x00000000001a7882 */ /* 0x000fe20000000000 */
[----:B------:R-:W-:Y:S01]  /*1ee0*/  UMOV UR27, 0x4110010 ;  /* 0x04110010001b7882 */ /* 0x000fe20000000000 */
[----:B------:R2:W-:Y:S01]  /*1ef0*/  UTCHMMA gdesc[UR56], gdesc[UR58], tmem[UR12], tmem[UR20], idesc[UR21], UPT ;  /* 0x00ff143a380075ea */ /* 0x0005e2000b80000c */
        /* <DEDUP_REMOVED lines=12> */
[----:B------:R2:W-:Y:S01]  /*1fc0*/  UTCHMMA gdesc[UR48], gdesc[UR50], tmem[UR12], tmem[UR62], idesc[UR63], UPT ;  /* 0x00ff3e32300075ea */ /* 0x0005e2000b80000c */
[----:B------:R2:W-:Y:S01]  /*1fd0*/  UTCHMMA gdesc[UR52], gdesc[UR54], tmem[UR12], tmem[UR64], idesc[UR65], UPT ;  /* 0x00ff4036340075ea */ /* 0x0005e2000b80000c */
[----:B------:R-:W-:Y:S01]  /*1fe0*/  NOP ;  /* 0x0000000000007918 */ /* 0x000fe20000000000 */
.L_x_61:
[----:B------:R-:W-:Y:S01]  /*1ff0*/  ELECT P0, URZ, PT ;  /* 0x0000000000ff782f */ /* 0x000fe20003800000 */
[----:B--2---:R-:W-:Y:S01]  /*2000*/  UMOV UR4, UR7 ;  /* 0x0000000700047c82 */ /* 0x004fe20008000000 */
[----:B------:R-:W-:Y:S02]  /*2010*/  UMOV UR5, URZ ;  /* 0x000000ff00057c82 */ /* 0x000fe40008000000 */
[----:B------:R-:W-:-:S13]  /*2020*/  ISETP.LT.U32.AND P0, PT, R36, 0x20, P0 ;  /* 0x000000202400780c */ /* 0x000fda0000701070 */
[----:B------:R-:W-:Y:S01]  /*2030*/  VOTEU.ANY UP0, P0 ;  /* 0x0000000000ff7886 */ /* 0x000fe20000000100 */
[----:B------:R-:W-:Y:S01]  /*2040*/  VOTEU.ANY UP1, P0 ;  /* 0x0000000000ff7886 */ /* 0x000fe20000020100 */
[----:B------:R-:W-:-:S03]  /*2050*/  ISETP.GE.U32.AND P0, PT, R6, 0x81, PT ;  /* 0x000000810600780c */ /* 0x000fc60003f06070 */
[----:B------:R-:W-:Y:S02]  /*2060*/  @UP0 UMOV UR4, UR4 ;  /* 0x0000000400040c82 */ /* 0x000fe40008000000 */
[----:B------:R2:W-:Y:S01]  /*2070*/  @UP1 UTCBAR [UR4], URZ ;  /* 0x000000ff040013e9 */ /* 0x0005e200080000ff */
[----:B------:R-:W-:Y:S06]  /*2080*/  BAR.SYNC.DEFER_BLOCKING 0x0 ;  /* 0x0000000000007b1d */ /* 0x000fec0000010000 */
[----:B------:R-:W3:Y:S02]  /*2090*/  SYNCS.PHASECHK.TRANS64.TRYWAIT P1, [UR8+0x20020], RZ ;  /* 0x020020ffff0075a7 */ /* 0x000ee40008021108 */
[----:B--23--:R-:W-:Y:S05]  /*20a0*/  @!P1 BRA `(.L_x_62) ;  /* 0x0000000c00b49947 */ /* 0x00cfea0003800000 */
.L_x_79:
[----:B------:R-:W-:Y:S01]  /*20b0*/  IMAD.MOV.U32 R2, RZ, RZ, RZ ;  /* 0x000000ffff027224 */ /* 0x000fe200078e00ff */
[----:B------:R-:W-:Y:S06]  /*20c0*/  @!P0 BRA `(.L_x_59) ;  /* 0x0000000400c88947 */ /* 0x000fec0003800000 */
[----:B------:R-:W2:Y:S01]  /*20d0*/  LDCU UR34, c[0x0][0x3a0] ;  /* 0x00007400ff2277ac */ /* 0x000ea20008000800 */
[----:B------:R-:W-:Y:S01]  /*20e0*/  UMOV UR13, 0x1 ;  /* 0x00000001000d7882 */ /* 0x000fe20000000000 */
[----:B------:R-:W-:-:S05]  /*20f0*/  UMOV UR7, 0x80 ;  /* 0x0000008000077882 */ /* 0x000fca0000000000 */
.L_x_66:
[----:B------:R-:W-:Y:S01]  /*2100*/  BAR.SYNC.DEFER_BLOCKING 0x0 ;  /* 0x0000000000007b1d */ /* 0x000fe20000010000 */
[----:B------:R-:W-:Y:S01]  /*2110*/  ULEA UR35, UR13, UR8, 0x3 ;  /* 0x000000080d237291 */ /* 0x000fe2000f8e18ff */
[----:B-----5:R-:W-:Y:S01]  /*2120*/  @!P3 IMAD.MOV.U32 R3, RZ, RZ, 0x8000 ;  /* 0x00008000ff03b424 */ /* 0x020fe200078e00ff */
[----:B------:R-:W-:Y:S01]  /*2130*/  ELECT P1, URZ, PT ;  /* 0x0000000000ff782f */ /* 0x000fe20003820000 */
[----:B------:R-:W-:-:S03]  /*2140*/  ULEA UR16, UR13, UR8, 0xe ;  /* 0x000000080d107291 */ /* 0x000fc6000f8e70ff */
[----:B------:R-:W-:Y:S01]  /*2150*/  ISETP.LT.U32.AND P1, PT, R36, 0x40, P1 ;  /* 0x000000402400780c */ /* 0x000fe20000f21070 */
[----:B------:R-:W-:Y:S01]  /*2160*/  ULOP3.LUT UR22, UR9, 0x1, URZ, 0xc0, !UPT ;  /* 0x0000000109167892 */ /* 0x000fe2000f8ec0ff */
[----:B------:R-:W-:-:S03]  /*2170*/  ELECT P0, URZ, PT ;  /* 0x0000000000ff782f */ /* 0x000fc60003800000 */
[----:B------:R-:W-:Y:S02]  /*2180*/  ULEA UR20, UR22, UR16, 0xd ;  /* 0x0000001016147291 */ /* 0x000fe4000f8e68ff */
[----:B------:R-:W-:Y:S01]  /*2190*/  ULEA UR22, UR22, UR7, 0x6 ;  /* 0x0000000716167291 */ /* 0x000fe2000f8e30ff */
[----:B------:R-:W-:Y:S01]  /*21a0*/  ISETP.LT.U32.AND P0, PT, R36, 0x20, P0 ;  /* 0x000000202400780c */ /* 0x000fe20000701070 */
[----:B------:R-:W-:-:S04]  /*21b0*/  UIADD3 UR4, UPT, UPT, UR16, 0x10000, URZ ;  /* 0x0001000010047890 */ /* 0x000fc8000fffe0ff */
[----:B------:R-:W-:Y:S01]  /*21c0*/  VOTEU.ANY UP0, P1 ;  /* 0x0000000000ff7886 */ /* 0x000fe20000800100 */
[----:B------:R3:W-:Y:S01]  /*21d0*/  @!P3 SYNCS.ARRIVE.TRANS64 RZ, [UR35+0x20000], R3 ;  /* 0x02000003ffffb9a7 */ /* 0x0007e20008000023 */
[----:B------:R4:W-:Y:S06]  /*21e0*/  MEMBAR.ALL.CTA ;  /* 0x0000000000007992 */ /* 0x0009ec0000008000 */
[----:B----4-:R-:W4:Y:S01]  /*21f0*/  FENCE.VIEW.ASYNC.S ;  /* 0x00000000000073c6 */ /* 0x010f220000000000 */
[----:B------:R-:W-:Y:S01]  /*2200*/  @UP0 UIADD3 UR21, UPT, UPT, UR35, 0x20000, URZ ;  /* 0x0002000023150890 */ /* 0x000fe2000fffe0ff */
[----:B----4-:R-:W-:Y:S01]  /*2210*/  VOTEU.ANY UP0, P1 ;  /* 0x0000000000ff7886 */ /* 0x010fe20000800100 */
[----:B------:R-:W-:Y:S01]  /*2220*/  VOTEU.ANY UP1, P0 ;  /* 0x0000000000ff7886 */ /* 0x000fe20000020100 */
[----:B---3--:R-:W-:-:S04]  /*2230*/  IMAD.U32 R3, R2, -0x80000000, RZ ;  /* 0x8000000002037824 */ /* 0x008fc800078e00ff */
[----:B------:R-:W-:Y:S01]  /*2240*/  @UP1 UIADD3 UR5, UPT, UPT, UR35, 0x20000, URZ ;  /* 0x0002000023051890 */ /* 0x000fe2000fffe0ff */
[----:B------:R-:W-:Y:S01]  /*2250*/  VOTEU.ANY UP1, P0 ;  /* 0x0000000000ff7886 */ /* 0x000fe20000020100 */
[----:B------:R-:W-:Y:S06]  /*2260*/  BAR.SYNC.DEFER_BLOCKING 0x0 ;  /* 0x0000000000007b1d */ /* 0x000fec0000010000 */
[----:B------:R3:W-:Y:S01]  /*2270*/  @UP0 UTMALDG.2D [UR20], [UR10] ;  /* 0x000000140a0005b4 */ /* 0x0007e20008008000 */
[----:B------:R-:W-:Y:S01]  /*2280*/  UISETP.NE.U32.AND UP0, UPT, UR9, URZ, UPT ;  /* 0x000000ff0900728c */ /* 0x000fe2000bf05070 */
[----:B------:R-:W-:Y:S06]  /*2290*/  BAR.SYNC.DEFER_BLOCKING 0x0 ;  /* 0x0000000000007b1d */ /* 0x000fec0000010000 */
[----:B------:R3:W-:Y:S02]  /*22a0*/  @UP1 UTMALDG.2D [UR4], [UR32] ;  /* 0x00000004200015b4 */ /* 0x0007e40008008000 */
[----:B------:R-:W-:Y:S06]  /*22b0*/  BAR.SYNC.DEFER_BLOCKING 0x0 ;  /* 0x0000000000007b1d */ /* 0x000fec0000010000 */
[----:B------:R-:W4:Y:S02]  /*22c0*/  SYNCS.PHASECHK.TRANS64.TRYWAIT P0, [UR35+0x20000], R3 ;  /* 0x02000003ff0075a7 */ /* 0x000f240008001123 */
[----:B---34-:R-:W-:Y:S05]  /*22d0*/  @!P0 BRA `(.L_x_63) ;  /* 0x0000000c00348947 */ /* 0x018fea0003800000 */
.L_x_80:
        /* <DEDUP_REMOVED lines=8> */
[----:B------:R-:W-:Y:S01]  /*2360*/  UMOV UR5, URZ ;  /* 0x000000ff00057c82 */ /* 0x000fe20008000000 */
[----:B------:R-:W-:-:S02]  /*2370*/  UIADD3.X UR29, UPT, UPT, UR4, 0x40004040, URZ, UP0, !UPT ;  /* 0x40004040041d7890 */ /* 0x000fc400087fe4ff */
[----:B------:R-:W-:Y:S02]  /*2380*/  UIADD3 UR42, UP3, UPT, UR28, 0x2, URZ ;  /* 0x000000021c2a7890 */ /* 0x000fe4000ff7e0ff */
[----:B------:R-:W-:Y:S02]  /*2390*/  UIADD3.X UR27, UPT, UPT, UR5, 0x40004040, URZ, UP1, !UPT ;  /* 0x40004040051b7890 */ /* 0x000fe40008ffe4ff */
[----:B------:R-:W-:Y:S02]  /*23a0*/  UIADD3 UR44, UP2, UPT, UR26, 0x80, URZ ;  /* 0x000000801a2c7890 */ /* 0x000fe4000ff5e0ff */
[----:B------:R-:W-:Y:S02]  /*23b0*/  UIADD3 UR46, UP6, UPT, UR28, 0x4, URZ ;  /* 0x000000041c2e7890 */ /* 0x000fe4000ffde0ff */
[----:B------:R-:W-:Y:S02]  /*23c0*/  UIADD3 UR48, UP5, UPT, UR26, 0x100, URZ ;  /* 0x000001001a307890 */ /* 0x000fe4000ffbe0ff */
[----:B------:R-:W-:-:S02]  /*23d0*/  UIADD3 UR50, UP1, UPT, UR28, 0x1fe, URZ ;  /* 0x000001fe1c327890 */ /* 0x000fc4000ff3e0ff */
[----:B------:R-:W-:Y:S02]  /*23e0*/  UIADD3 UR52, UP0, UPT, UR26, 0x180, URZ ;  /* 0x000001801a347890 */ /* 0x000fe4000ff1e0ff */
[----:B------:R-:W-:Y:S02]  /*23f0*/  UIADD3.X UR43, UPT, UPT, UR29, URZ, URZ, UP3, !UPT ;  /* 0x000000ff1d2b7290 */ /* 0x000fe40009ffe4ff */
[----:B------:R-:W-:Y:S02]  /*2400*/  UIADD3 UR54, UP4, UPT, UR28, 0x200, URZ ;  /* 0x000002001c367890 */ /* 0x000fe4000ff9e0ff */
[----:B------:R-:W-:Y:S02]  /*2410*/  UIADD3 UR56, UP3, UPT, UR26, 0x200, URZ ;  /* 0x000002001a387890 */ /* 0x000fe4000ff7e0ff */
[----:B------:R-:W-:Y:S02]  /*2420*/  UIADD3.X UR45, UPT, UPT, UR27, URZ, URZ, UP2, !UPT ;  /* 0x000000ff1b2d7290 */ /* 0x000fe400097fe4ff */
[----:B------:R-:W-:-:S02]  /*2430*/  UIADD3.X UR47, UPT, UPT, UR29, URZ, URZ, UP6, !UPT ;  /* 0x000000ff1d2f7290 */ /* 0x000fc4000b7fe4ff */
[----:B------:R-:W-:Y:S02]  /*2440*/  UIADD3 UR58, UP2, UPT, UR28, 0x202, URZ ;  /* 0x000002021c3a7890 */ /* 0x000fe4000ff5e0ff */
[----:B------:R-:W-:Y:S02]  /*2450*/  UIADD3 UR60, UP6, UPT, UR26, 0x280, URZ ;  /* 0x000002801a3c7890 */ /* 0x000fe4000ffde0ff */
[----:B------:R-:W-:Y:S02]  /*2460*/  UIADD3.X UR49, UPT, UPT, UR27, URZ, URZ, UP5, !UPT ;  /* 0x000000ff1b317290 */ /* 0x000fe4000affe4ff */
[----:B------:R-:W-:Y:S02]  /*2470*/  UIADD3.X UR51, UPT, UPT, UR29, URZ, URZ, UP1, !UPT ;  /* 0x000000ff1d337290 */ /* 0x000fe40008ffe4ff */
[----:B------:R-:W-:Y:S02]  /*2480*/  UIADD3 UR4, UP5, UPT, UR28, 0x204, URZ ;  /* 0x000002041c047890 */ /* 0x000fe4000ffbe0ff */
[----:B------:R-:W-:-:S02]  /*2490*/  UIADD3 UR30, UP1, UPT, UR26, 0x300, URZ ;  /* 0x000003001a1e7890 */ /* 0x000fc4000ff3e0ff */
[----:B------:R-:W-:Y:S02]  /*24a0*/  UIADD3.X UR53, UPT, UPT, UR27, URZ, URZ, UP0, !UPT ;  /* 0x000000ff1b357290 */ /* 0x000fe400087fe4ff */
[----:B------:R-:W-:Y:S02]  /*24b0*/  UIADD3.X UR55, UPT, UPT, UR29, URZ, URZ, UP4, !UPT ;  /* 0x000000ff1d377290 */ /* 0x000fe4000a7fe4ff */
[----:B------:R-:W-:Y:S02]  /*24c0*/  UIADD3.X UR57, UPT, UPT, UR27, URZ, URZ, UP3, !UPT ;  /* 0x000000ff1b397290 */ /* 0x000fe40009ffe4ff */
[----:B------:R-:W-:Y:S02]  /*24d0*/  UIADD3.X UR59, UPT, UPT, UR29, URZ, URZ, UP2, !UPT ;  /* 0x000000ff1d3b7290 */ /* 0x000fe400097fe4ff */
[----:B------:R-:W-:Y:S01]  /*24e0*/  UIADD3.X UR61, UPT, UPT, UR27, URZ, URZ, UP6, !UPT ;  /* 0x000000ff1b3d7290 */ /* 0x000fe2000b7fe4ff */
[----:B------:R-:W-:Y:S01]  /*24f0*/  UMOV UR16, 0x0 ;  /* 0x0000000000107882 */ /* 0x000fe20000000000 */
[----:B------:R-:W-:Y:S01]  /*2500*/  UMOV UR17, 0x4110010 ;  /* 0x0411001000117882 */ /* 0x000fe20000000000 */
[----:B------:R-:W-:Y:S01]  /*2510*/  UMOV UR21, 0x40004040 ;  /* 0x4000404000157882 */ /* 0x000fe20000000000 */
[----:B------:R-:W-:Y:S01]  /*2520*/  UMOV UR25, 0x40004040 ;  /* 0x4000404000197882 */ /* 0x000fe20000000000 */
[----:B------:R-:W-:Y:S01]  /*2530*/  UIADD3.X UR5, UPT, UPT, UR29, URZ, URZ, UP5, !UPT ;  /* 0x000000ff1d057290 */ /* 0x000fe2000affe4ff */
[----:B------:R3:W-:Y:S01]  /*2540*/  UTCHMMA gdesc[UR20], gdesc[UR24], tmem[UR12], tmem[UR16], idesc[UR17], UPT ;  /* 0x00ff1018140075ea */ /* 0x0007e2000b80000c */
[----:B------:R-:W-:Y:S01]  /*2550*/  UIADD3.X UR31, UPT, UPT, UR27, URZ, URZ, UP1, !UPT ;  /* 0x000000ff1b1f7290 */ /* 0x000fe20008ffe4ff */
[----:B------:R-:W-:Y:S01]  /*2560*/  UMOV UR18, 0x0 ;  /* 0x0000000000127882 */ /* 0x000fe20000000000 */
[----:B------:R-:W-:Y:S01]  /*2570*/  UMOV UR19, 0x4110010 ;  /* 0x0411001000137882 */ /* 0x000fe20000000000 */
[----:B------:R-:W-:Y:S01]  /*2580*/  UMOV UR38, 0x0 ;  /* 0x0000000000267882 */ /* 0x000fe20000000000 */
[----:B------:R-:W-:Y:S01]  /*2590*/  UMOV UR39, 0x4110010 ;  /* 0x0411001000277882 */ /* 0x000fe20000000000 */
        /* <DEDUP_REMOVED lines=18> */
.L_x_64:
[----:B------:R-:W-:Y:S01]  /*26c0*/  ELECT P0, URZ, PT ;  /* 0x0000000000ff782f */ /* 0x000fe20003800000 */
[----:B---3--:R-:W-:-:S03]  /*26d0*/  UIADD3 UR4, UPT, UPT, UR35, 0x20020, URZ ;  /* 0x0002002023047890 */ /* 0x008fc6000fffe0ff */
[----:B------:R-:W-:Y:S01]  /*26e0*/  ISETP.LT.U32.AND P0, PT, R36, 0x20, P0 ;  /* 0x000000202400780c */ /* 0x000fe20000701070 */
[----:B------:R-:W-:-:S12]  /*26f0*/  UMOV UR5, URZ ;  /* 0x000000ff00057c82 */ /* 0x000fd80008000000 */
[----:B------:R-:W-:Y:S01]  /*2700*/  VOTEU.ANY UP0, P0 ;  /* 0x0000000000ff7886 */ /* 0x000fe20000000100 */
[----:B------:R-:W-:-:S04]  /*2710*/  VOTEU.ANY UP1, P0 ;  /* 0x0000000000ff7886 */ /* 0x000fc80000020100 */
[----:B------:R-:W-:Y:S02]  /*2720*/  @UP0 UMOV UR4, UR4 ;  /* 0x0000000400040c82 */ /* 0x000fe40008000000 */
[----:B------:R3:W-:Y:S01]  /*2730*/  @UP1 UTCBAR [UR4], URZ ;  /* 0x000000ff040013e9 */ /* 0x0007e200080000ff */
[----:B------:R-:W-:Y:S06]  /*2740*/  BAR.SYNC.DEFER_BLOCKING 0x0 ;  /* 0x0000000000007b1d */ /* 0x000fec0000010000 */
[----:B------:R-:W4:Y:S02]  /*2750*/  SYNCS.PHASECHK.TRANS64.TRYWAIT P0, [UR35+0x20020], R3 ;  /* 0x02002003ff0075a7 */ /* 0x000f240008001123 */
[----:B---34-:R-:W-:Y:S05]  /*2760*/  @!P0 BRA `(.L_x_65) ;  /* 0x00000008001c8947 */ /* 0x018fea0003800000 */
.L_x_81:
[----:B------:R-:W-:Y:S02]  /*2770*/  UIADD3 UR13, UPT, UPT, UR13, 0x1, URZ ;  /* 0x000000010d0d7890 */ /* 0x000fe4000fffe0ff */
[----:B------:R-:W-:Y:S02]  /*2780*/  UIADD3 UR7, UPT, UPT, UR7, 0x80, URZ ;  /* 0x0000008007077890 */ /* 0x000fe4000fffe0ff */
[----:B------:R-:W-:-:S04]  /*2790*/  UISETP.NE.U32.AND UP0, UPT, UR13, 0x4, UPT ;  /* 0x000000040d00788c */ /* 0x000fc8000bf05070 */
[----:B------:R-:W-:Y:S02]  /*27a0*/  USEL UR13, UR13, URZ, UP0 ;  /* 0x000000ff0d0d7287 */ /* 0x000fe40008000000 */
[----:B------:R-:W-:Y:S02]  /*27b0*/  USEL UR4, URZ, 0x1, UP0 ;  /* 0x00000001ff047887 */ /* 0x000fe40008000000 */
[----:B--2---:R-:W-:-:S04]  /*27c0*/  UISETP.GE.AND UP0, UPT, UR7, UR34, UPT ;  /* 0x000000220700728c */ /* 0x004fc8000bf06270 */
[----:B------:R-:W-:-:S05]  /*27d0*/  LOP3.LUT R2, R2, UR4, RZ, 0x3c, !PT ;  /* 0x0000000402027c12 */ /* 0x000fca000f8e3cff */
[----:B------:R-:W-:Y:S05]  /*27e0*/  BRA.U !UP0, `(.L_x_66) ;  /* 0xfffffff908447547 */ /* 0x000fea000b83ffff */
.L_x_59:
[----:B---34-:R-:W-:Y:S01]  /*27f0*/  BAR.SYNC.DEFER_BLOCKING 0x0 ;  /* 0x0000000000007b1d */ /* 0x018fe20000010000 */
[----:B------:R-:W-:-:S05]  /*2800*/  IMAD.SHL.U32 R2, R0, 0x40, RZ ;  /* 0x0000004000027824 */ /* 0x000fca00078e00ff */
[----:B------:R-:W-:Y:S04]  /*2810*/  BSSY.RECONVERGENT B4, `(.L_x_67) ;  /* 0x0000004000047945 */ /* 0x000fe80003800200 */
[----:B------:R-:W-:Y:S05]  /*2820*/  @P3 BRA `(.L_x_68) ;  /* 0x0000000000083947 */ /* 0x000fea0003800000 */
[----:B------:R-:W2:Y:S02]  /*2830*/  SYNCS.CCTL.IV [UR8+0x20000] ;  /* 0x02000000ff0079b1 */ /* 0x000ea40008000008 */
[----:B--2---:R-:W2:Y:S02]  /*2840*/  SYNCS.CCTL.IV [UR8+0x20020] ;  /* 0x02002000ff0079b1 */ /* 0x004ea40008000008 */
.L_x_68:
[----:B------:R-:W-:Y:S05]  /*2850*/  BSYNC.RECONVERGENT B4 ;  /* 0x0000000000047941 */ /* 0x000fea0003800200 */
.L_x_67:
[----:B--2---:R-:W-:Y:S06]  /*2860*/  BAR.SYNC.DEFER_BLOCKING 0x0 ;  /* 0x0000000000007b1d */ /* 0x004fec0000010000 */
[----:B------:R-:W-:Y:S04]  /*2870*/  BSSY.RECONVERGENT B4, `(.L_x_69) ;  /* 0x0000004000047945 */ /* 0x000fe80003800200 */
[----:B------:R-:W-:Y:S05]  /*2880*/  @P3 BRA `(.L_x_70) ;  /* 0x0000000000083947 */ /* 0x000fea0003800000 */
[----:B------:R-:W2:Y:S02]  /*2890*/  SYNCS.CCTL.IV [UR8+0x20008] ;  /* 0x02000800ff0079b1 */ /* 0x000ea40008000008 */
[----:B--2---:R-:W2:Y:S02]  /*28a0*/  SYNCS.CCTL.IV [UR8+0x20028] ;  /* 0x02002800ff0079b1 */ /* 0x004ea40008000008 */
.L_x_70:
[----:B------:R-:W-:Y:S05]  /*28b0*/  BSYNC.RECONVERGENT B4 ;  /* 0x0000000000047941 */ /* 0x000fea0003800200 */
.L_x_69:
[----:B--2---:R-:W-:Y:S06]  /*28c0*/  BAR.SYNC.DEFER_BLOCKING 0x0 ;  /* 0x0000000000007b1d */ /* 0x004fec0000010000 */
[----:B------:R-:W-:Y:S04]  /*28d0*/  BSSY.RECONVERGENT B4, `(.L_x_71) ;  /* 0x0000004000047945 */ /* 0x000fe80003800200 */
[----:B------:R-:W-:Y:S05]  /*28e0*/  @P3 BRA `(.L_x_72) ;  /* 0x0000000000083947 */ /* 0x000fea0003800000 */
[----:B------:R-:W2:Y:S02]  /*28f0*/  SYNCS.CCTL.IV [UR8+0x20010] ;  /* 0x02001000ff0079b1 */ /* 0x000ea40008000008 */
[----:B--2---:R-:W2:Y:S02]  /*2900*/  SYNCS.CCTL.IV [UR8+0x20030] ;  /* 0x02003000ff0079b1 */ /* 0x004ea40008000008 */
.L_x_72:
[----:B------:R-:W-:Y:S05]  /*2910*/  BSYNC.RECONVERGENT B4 ;  /* 0x0000000000047941 */ /* 0x000fea0003800200 */
.L_x_71:
[----:B--2---:R-:W-:Y:S06]  /*2920*/  BAR.SYNC.DEFER_BLOCKING 0x0 ;  /* 0x0000000000007b1d */ /* 0x004fec0000010000 */
[----:B------:R-:W-:Y:S04]  /*2930*/  BSSY.RECONVERGENT B4, `(.L_x_73) ;  /* 0x0000004000047945 */ /* 0x000fe80003800200 */
[----:B------:R-:W-:Y:S05]  /*2940*/  @P3 BRA `(.L_x_74) ;  /* 0x0000000000083947 */ /* 0x000fea0003800000 */
[----:B------:R-:W2:Y:S02]  /*2950*/  SYNCS.CCTL.IV [UR8+0x20018] ;  /* 0x02001800ff0079b1 */ /* 0x000ea40008000008 */
[----:B--2---:R-:W2:Y:S02]  /*2960*/  SYNCS.CCTL.IV [UR8+0x20038] ;  /* 0x02003800ff0079b1 */ /* 0x004ea40008000008 */
.L_x_74:
[----:B------:R-:W-:Y:S05]  /*2970*/  BSYNC.RECONVERGENT B4 ;  /* 0x0000000000047941 */ /* 0x000fea0003800200 */
.L_x_73:
[----:B------:R-:W-:Y:S01]  /*2980*/  USHF.L.U32 UR9, UR9, 0x15, URZ ;  /* 0x0000001509097899 */ /* 0x000fe200080006ff */
[----:B-----5:R-:W-:Y:S01]  /*2990*/  IMAD.SHL.U32 R3, R0, 0x10, RZ ;  /* 0x0000001000037824 */ /* 0x020fe200078e00ff */
[----:B------:R-:W-:Y:S01]  /*29a0*/  LOP3.LUT R2, R2, 0x1800, RZ, 0xc0, !PT ;  /* 0x0000180002027812 */ /* 0x000fe200078ec0ff */
[C---:B------:R-:W-:Y:S01]  /*29b0*/  IMAD.SHL.U32 R4, R0.reuse, 0x4, RZ ;  /* 0x0000000400047824 */ /* 0x040fe200078e00ff */
[----:B------:R-:W-:Y:S01]  /*29c0*/  ULOP3.LUT UR9, UR9, 0x600000, URZ, 0xc0, !UPT ;  /* 0x0060000009097892 */ /* 0x000fe2000f8ec0ff */
[----:B------:R-:W-:Y:S01]  /*29d0*/  IMAD.SHL.U32 R0, R0, 0x80, RZ ;  /* 0x0000008000007824 */ /* 0x000fe200078e00ff */
[----:B------:R-:W-:Y:S02]  /*29e0*/  LOP3.LUT R3, R2, 0x70, R3, 0xf8, !PT ;  /* 0x0000007002037812 */ /* 0x000fe400078ef803 */
[----:B------:R-:W-:Y:S01]  /*29f0*/  ELECT P0, URZ, PT ;  /* 0x0000000000ff782f */ /* 0x000fe20003800000 */
[----:B------:R-:W-:Y:S01]  /*2a00*/  UIADD3 UR9, UPT, UPT, UR12, UR9, URZ ;  /* 0x000000090c097290 */ /* 0x000fe2000fffe0ff */
[----:B------:R-:W-:Y:S01]  /*2a10*/  LOP3.LUT R3, R3, 0x40, R4, 0x78, !PT ;  /* 0x0000004003037812 */ /* 0x000fe200078e7804 */
[----:B------:R-:W-:Y:S01]  /*2a20*/  UMOV UR10, UR23 ;  /* 0x00000017000a7c82 */ /* 0x000fe20008000000 */
[----:B------:R-:W-:-:S02]  /*2a30*/  ISETP.LT.U32.AND P0, PT, R36, 0x20, P0 ;  /* 0x000000202400780c */ /* 0x000fc40000701070 */
[----:B------:R-:W-:-:S04]  /*2a40*/  LOP3.LUT R0, R3, 0x780, R0, 0xf8, !PT ;  /* 0x0000078003007812 */ /* 0x000fc800078ef800 */
[----:B------:R-:W-:Y:S01]  /*2a50*/  LDTM.16dp32bit_t0_t15.x32 R4, tmem[UR9] ;  /* 0x00000009000479ee */ /* 0x000fe20008a80000 */
[----:B------:R-:W3:Y:S01]  /*2a60*/  LDTM.16dp32bit_t16_t31.x32 R4, tmem[UR9+0x20] ;  /* 0x00002009000479ee */ /* 0x000ee20008aa0000 */
[C---:B------:R-:W-:Y:S01]  /*2a70*/  LOP3.LUT R2, R0.reuse, 0x10, RZ, 0x3c, !PT ;  /* 0x0000001000027812 */ /* 0x040fe200078e3cff */
[----:B------:R-:W-:Y:S01]  /*2a80*/  NOP ;  /* 0x0000000000007918 */ /* 0x000fe20000000000 */
[----:B------:R-:W-:Y:S01]  /*2a90*/  LOP3.LUT R3, R0, 0x20, RZ, 0x3c, !PT ;  /* 0x0000002000037812 */ /* 0x000fe200078e3cff */
[----:B------:R-:W-:Y:S02]  /*2aa0*/  UMOV UR9, UR6 ;  /* 0x0000000600097c82 */ /* 0x000fe40008000000 */
[----:B---3--:R-:W-:Y:S01]  /*2ab0*/  VOTEU.ANY UP1, P0 ;  /* 0x0000000000ff7886 */ /* 0x008fe20000020100 */
[----:B------:R-:W-:Y:S01]  /*2ac0*/  VOTEU.ANY UP0, P0 ;  /* 0x0000000000ff7886 */ /* 0x000fe20000000100 */
[----:B------:R-:W-:Y:S02]  /*2ad0*/  F2FP.F16.F32.PACK_AB R4, R5, R4 ;  /* 0x000000040504723e */ /* 0x000fe400000000ff */
[----:B------:R-:W-:-:S02]  /*2ae0*/  F2FP.F16.F32.PACK_AB R5, R7, R6 ;  /* 0x000000060705723e */ /* 0x000fc400000000ff */
[----:B------:R-:W-:Y:S02]  /*2af0*/  F2FP.F16.F32.PACK_AB R12, R13, R12 ;  /* 0x0000000c0d0c723e */ /* 0x000fe400000000ff */
[----:B------:R-:W-:Y:S02]  /*2b00*/  F2FP.F16.F32.PACK_AB R6, R9, R8 ;  /* 0x000000080906723e */ /* 0x000fe400000000ff */
[----:B------:R-:W-:Y:S02]  /*2b10*/  F2FP.F16.F32.PACK_AB R7, R11, R10 ;  /* 0x0000000a0b07723e */ /* 0x000fe400000000ff */
[----:B------:R-:W-:Y:S02]  /*2b20*/  F2FP.F16.F32.PACK_AB R13, R15, R14 ;  /* 0x0000000e0f0d723e */ /* 0x000fe400000000ff */
[----:B------:R-:W-:Y:S01]  /*2b30*/  F2FP.F16.F32.PACK_AB R20, R21, R20 ;  /* 0x000000141514723e */ /* 0x000fe200000000ff */
[----:B--2---:R2:W-:Y:S01]  /*2b40*/  STS.128 [R0+UR8], R4 ;  /* 0x0000000400007988 */ /* 0x0045e20008000c08 */
[----:B------:R-:W-:-:S02]  /*2b50*/  F2FP.F16.F32.PACK_AB R14, R17, R16 ;  /* 0x00000010110e723e */ /* 0x000fc400000000ff */
[----:B------:R-:W-:Y:S02]  /*2b60*/  F2FP.F16.F32.PACK_AB R15, R19, R18 ;  /* 0x00000012130f723e */ /* 0x000fe400000000ff */
[----:B------:R-:W-:Y:S02]  /*2b70*/  F2FP.F16.F32.PACK_AB R21, R23, R22 ;  /* 0x000000161715723e */ /* 0x000fe400000000ff */
[----:B------:R-:W-:Y:S01]  /*2b80*/  F2FP.F16.F32.PACK_AB R28, R29, R28 ;  /* 0x0000001c1d1c723e */ /* 0x000fe200000000ff */
[----:B------:R2:W-:Y:S01]  /*2b90*/  STS.128 [R2+UR8], R12 ;  /* 0x0000000c02007988 */ /* 0x0005e20008000c08 */
[----:B------:R-:W-:Y:S02]  /*2ba0*/  F2FP.F16.F32.PACK_AB R22, R25, R24 ;  /* 0x000000181916723e */ /* 0x000fe400000000ff */
[----:B------:R-:W-:Y:S02]  /*2bb0*/  F2FP.F16.F32.PACK_AB R23, R27, R26 ;  /* 0x0000001a1b17723e */ /* 0x000fe400000000ff */
[----:B------:R-:W-:-:S02]  /*2bc0*/  F2FP.F16.F32.PACK_AB R29, R31, R30 ;  /* 0x0000001e1f1d723e */ /* 0x000fc400000000ff */
[----:B------:R-:W-:Y:S01]  /*2bd0*/  F2FP.F16.F32.PACK_AB R30, R33, R32 ;  /* 0x00000020211e723e */ /* 0x000fe200000000ff */
[----:B------:R2:W-:Y:S01]  /*2be0*/  STS.128 [R3+UR8], R20 ;  /* 0x0000001403007988 */ /* 0x0005e20008000c08 */
[----:B------:R-:W-:Y:S02]  /*2bf0*/  F2FP.F16.F32.PACK_AB R31, R35, R34 ;  /* 0x00000022231f723e */ /* 0x000fe400000000ff */
[----:B------:R-:W-:-:S05]  /*2c00*/  LOP3.LUT R8, R0, 0x30, RZ, 0x3c, !PT ;  /* 0x0000003000087812 */ /* 0x000fca00078e3cff */
[----:B------:R2:W-:Y:S01]  /*2c10*/  STS.128 [R8+UR8], R28 ;  /* 0x0000001c08007988 */ /* 0x0005e20008000c08 */
[----:B------:R3:W-:Y:S06]  /*2c20*/  MEMBAR.ALL.CTA ;  /* 0x0000000000007992 */ /* 0x0007ec0000008000 */
[----:B---3--:R-:W3:Y:S02]  /*2c30*/  FENCE.VIEW.ASYNC.S ;  /* 0x00000000000073c6 */ /* 0x008ee40000000000 */
[----:B---3--:R-:W-:Y:S06]  /*2c40*/  BAR.SYNC.DEFER_BLOCKING 0x0 ;  /* 0x0000000000007b1d */ /* 0x008fec0000010000 */
[----:B------:R2:W-:Y:S01]  /*2c50*/  @UP1 UTMASTG.2D [UR8], [UR14] ;  /* 0x000000080e0013b5 */ /* 0x0005e20008008000 */
[----:B------:R0:W-:Y:S01]  /*2c60*/  UTMACMDFLUSH ;  /* 0x00000000000079b7 */ /* 0x0001e20000000000 */
[----:B------:R-:W-:-:S04]  /*2c70*/  DEPBAR.LE SB0, 0x0 ;  /* 0x000080000000791a */ /* 0x000fc80000000000 */
[----:B------:R-:W-:Y:S08]  /*2c80*/  BAR.SYNC.DEFER_BLOCKING 0x0 ;  /* 0x0000000000007b1d */ /* 0x000ff00000010000 */
[----:B------:R-:W-:Y:S06]  /*2c90*/  BAR.SYNC.DEFER_BLOCKING 0x0 ;  /* 0x0000000000007b1d */ /* 0x000fec0000010000 */
[----:B--2---:R-:W-:Y:S05]  /*2ca0*/  @P2 BRA `(.L_x_75) ;  /* 0x0000000000a02947 */ /* 0x004fea0003800000 */
[----:B------:R-:W2:Y:S01]  /*2cb0*/  S2UR UR5, SR_CgaCtaId ;  /* 0x00000000000579c3 */ /* 0x000ea20000008800 */
[----:B------:R-:W-:Y:S01]  /*2cc0*/  NOP ;  /* 0x0000000000007918 */ /* 0x000fe20000000000 */
[----:B------:R-:W-:Y:S01]  /*2cd0*/  UMOV UR4, 0x50 ;  /* 0x0000005000047882 */ /* 0x000fe20000000000 */
[----:B------:R-:W-:Y:S02]  /*2ce0*/  IMAD.U32 R0, RZ, RZ, UR12 ;  /* 0x0000000cff007e24 */ /* 0x000fe4000f8e00ff */
[----:B------:R-:W-:Y:S02]  /*2cf0*/  IMAD.MOV.U32 R3, RZ, RZ, 0x3 ;  /* 0x00000003ff037424 */ /* 0x000fe400078e00ff */
[----:B------:R-:W-:Y:S01]  /*2d00*/  IMAD.MOV.U32 R7, RZ, RZ, 0x1 ;  /* 0x00000001ff077424 */ /* 0x000fe200078e00ff */
[----:B------:R-:W-:-:S04]  /*2d10*/  LOP3.LUT R0, R0, 0xffff, RZ, 0xc0, !PT ;  /* 0x0000ffff00007812 */ /* 0x000fc800078ec0ff */
[----:B------:R-:W-:-:S05]  /*2d20*/  SHF.R.U32.HI R0, RZ, 0x5, R0 ;  /* 0x00000005ff007819 */ /* 0x000fca0000011600 */
[----:B------:R-:W-:Y:S01]  /*2d30*/  VIADD R2, R0, 0x10 ;  /* 0x0000001000027836 */ /* 0x000fe20000000000 */
[----:B------:R-:W-:Y:S01]  /*2d40*/  SHF.L.U32 R0, R3, R0, RZ ;  /* 0x0000000003007219 */ /* 0x000fe200000006ff */
[----:B--2---:R-:W-:-:S03]  /*2d50*/  ULEA UR6, UR5, UR4, 0x18 ;  /* 0x0000000405067291 */ /* 0x004fc6000f8ec0ff */
[----:B------:R-:W-:-:S04]  /*2d60*/  SHF.L.U32 R3, R7, R2, RZ ;  /* 0x0000000207037219 */ /* 0x000fc800000006ff */
[----:B------:R-:W-:Y:S02]  /*2d70*/  LOP3.LUT R0, R3, R0, RZ, 0xfc, !PT ;  /* 0x0000000003007212 */ /* 0x000fe400078efcff */
[----:B------:R-:W2:Y:S02]  /*2d80*/  LDS R5, [UR6] ;  /* 0x00000006ff057984 */ /* 0x000ea40008000800 */
[C---:B------:R-:W-:Y:S02]  /*2d90*/  LOP3.LUT R2, R0.reuse, 0xffff, RZ, 0xc0, !PT ;  /* 0x0000ffff00027812 */ /* 0x040fe400078ec0ff */
[----:B--2---:R-:W-:-:S04]  /*2da0*/  LOP3.LUT R3, R0, 0xffff, R5, 0x80, !PT ;  /* 0x0000ffff00037812 */ /* 0x004fc800078e8005 */
[----:B------:R-:W-:-:S13]  /*2db0*/  ISETP.NE.AND P0, PT, R3, R2, PT ;  /* 0x000000020300720c */ /* 0x000fda0003f05270 */
[----:B------:R-:W-:Y:S05]  /*2dc0*/  @P0 BRA `(.L_x_76) ;  /* 0x0000000000500947 */ /* 0x000fea0003800000 */
[----:B------:R-:W-:Y:S02]  /*2dd0*/  SHF.R.U32.HI R5, RZ, 0x10, R5 ;  /* 0x00000010ff057819 */ /* 0x000fe40000011605 */
[----:B------:R-:W-:-:S04]  /*2de0*/  SHF.R.U32.HI R2, RZ, 0x10, R0 ;  /* 0x00000010ff027819 */ /* 0x000fc80000011600 */
[----:B------:R-:W-:-:S04]  /*2df0*/  LOP3.LUT R5, R5, R2, RZ, 0xc0, !PT ;  /* 0x0000000205057212 */ /* 0x000fc800078ec0ff */
[----:B------:R-:W-:-:S13]  /*2e00*/  ISETP.NE.AND P0, PT, R5, R2, PT ;  /* 0x000000020500720c */ /* 0x000fda0003f05270 */
[----:B------:R-:W-:Y:S05]  /*2e10*/  @P0 BRA `(.L_x_77) ;  /* 0x0000000000300947 */ /* 0x000fea0003800000 */
[----:B------:R-:W-:Y:S01]  /*2e20*/  R2UR UR4, R0 ;  /* 0x00000000000472ca */ /* 0x000fe200000e0000 */
[----:B------:R-:W-:Y:S01]  /*2e30*/  VOTEU.ANY UR5, UPT, PT ;  /* 0x0000000000057886 */ /* 0x000fe200038e0100 */
[----:B------:R-:W2:Y:S01]  /*2e40*/  S2R R0, SR_LANEID ;  /* 0x0000000000007919 */ /* 0x000ea20000000000 */
[----:B------:R-:W-:-:S10]  /*2e50*/  UFLO.U32 UR5, UR5 ;  /* 0x00000005000572bd */ /* 0x000fd400080e0000 */
[----:B------:R-:W-:-:S06]  /*2e60*/  ULOP3.LUT UR4, URZ, UR4, URZ, 0x33, !UPT ;  /* 0x00000004ff047292 */ /* 0x000fcc000f8e33ff */
[----:B------:R-:W-:-:S04]  /*2e70*/  IMAD.U32 R2, RZ, RZ, UR4 ;  /* 0x00000004ff027e24 */ /* 0x000fc8000f8e00ff */
[----:B------:R-:W3:Y:S02]  /*2e80*/  REDUX UR7, R2 ;  /* 0x00000000020773c4 */ /* 0x000ee40000000000 */
[----:B------:R4:W-:Y:S01]  /*2e90*/  UTCATOMSWS.AND URZ, UR4 ;  /* 0x0000000400ff79e3 */ /* 0x0009e20008000000 */
[----:B--2---:R-:W-:Y:S01]  /*2ea0*/  ISETP.EQ.U32.AND P0, PT, R0, UR5, PT ;  /* 0x0000000500007c0c */ /* 0x004fe2000bf02070 */
[----:B---3--:R-:W-:-:S12]  /*2eb0*/  IMAD.U32 R0, RZ, RZ, UR7 ;  /* 0x00000007ff007e24 */ /* 0x008fd8000f8e00ff */
[----:B------:R4:W-:Y:S01]  /*2ec0*/  @P0 ATOMS.AND RZ, [UR6], R0 ;  /* 0x00000000ffff098c */ /* 0x0009e2000a800006 */
[----:B------:R-:W-:Y:S05]  /*2ed0*/  BRA `(.L_x_75) ;  /* 0x0000000000147947 */ /* 0x000fea0003800000 */
.L_x_77:
[----:B------:R-:W-:-:S07]  /*2ee0*/  MOV R2, 0x2f00 ;  /* 0x00002f0000027802 */ /* 0x000fce0000000f00 */
[----:B-1----:R-:W-:Y:S05]  /*2ef0*/  CALL.REL.NOINC `($__internal_0_$__cuda_sm10x_tcgen05_guardrail_trap_col_being_dealloced_not_returned_by_alloc) ;  /* 0x0000000000447944 */ /* 0x002fea0003c00000 */
[----:B------:R-:W-:Y:S05]  /*2f00*/  BRA `(.L_x_75) ;  /* 0x0000000000087947 */ /* 0x000fea0003800000 */
.L_x_76:
[----:B------:R-:W-:-:S07]  /*2f10*/  MOV R2, 0x2f30 ;  /* 0x00002f3000027802 */ /* 0x000fce0000000f00 */
[----:B-1----:R-:W-:Y:S05]  /*2f20*/  CALL.REL.NOINC `($__internal_2_$__cuda_sm10x_tcgen05_guardrail_trap_unallocated_columns_being_dealloced) ;  /* 0x0000000000507944 */ /* 0x002fea0003c00000 */
.L_x_75:
[----:B------:R-:W-:Y:S01]  /*2f30*/  NOP ;  /* 0x0000000000007918 */ /* 0x000fe20000000000 */
[----:B----4-:R-:W-:Y:S05]  /*2f40*/  EXIT ;  /* 0x000000000000794d */ /* 0x010fea0003800000 */
.L_x_60:
[----:B------:R-:W2:Y:S02]  /*2f50*/  SYNCS.PHASECHK.TRANS64.TRYWAIT P0, [UR8+0x20000], RZ ;  /* 0x020000ffff0075a7 */ /* 0x000ea40008001108 */
[----:B--2---:R-:W-:Y:S05]  /*2f60*/  @!P0 BRA `(.L_x_60) ;  /* 0xfffffffc00f88947 */ /* 0x004fea000383ffff */
[----:B------:R-:W-:Y:S05]  /*2f70*/  BRA `(.L_x_78) ;  /* 0xffffffec00547947 */ /* 0x000fea000383ffff */
.L_x_62:
[----:B------:R-:W2:Y:S02]  /*2f80*/  SYNCS.PHASECHK.TRANS64.TRYWAIT P1, [UR8+0x20020], RZ ;  /* 0x020020ffff0075a7 */ /* 0x000ea40008021108 */
[----:B--2---:R-:W-:Y:S05]  /*2f90*/  @!P1 BRA `(.L_x_62) ;  /* 0xfffffffc00f89947 */ /* 0x004fea000383ffff */
[----:B------:R-:W-:Y:S05]  /*2fa0*/  BRA `(.L_x_79) ;  /* 0xfffffff000407947 */ /* 0x000fea000383ffff */
.L_x_63:
[----:B------:R-:W3:Y:S02]  /*2fb0*/  SYNCS.PHASECHK.TRANS64.TRYWAIT P0, [UR35+0x20000], R3 ;  /* 0x02000003ff0075a7 */ /* 0x000ee40008001123 */
[----:B---3--:R-:W-:Y:S05]  /*2fc0*/  @!P0 BRA `(.L_x_63) ;  /* 0xfffffffc00f88947 */ /* 0x008fea000383ffff */
[----:B------:R-:W-:Y:S05]  /*2fd0*/  BRA `(.L_x_80) ;  /* 0xfffffff000c07947 */ /* 0x000fea000383ffff */
.L_x_65:
[----:B------:R-:W3:Y:S02]  /*2fe0*/  SYNCS.PHASECHK.TRANS64.TRYWAIT P0, [UR35+0x20020], R3 ;  /* 0x02002003ff0075a7 */ /* 0x000ee40008001123 */
[----:B---3--:R-:W-:Y:S05]  /*2ff0*/  @!P0 BRA `(.L_x_65) ;  /* 0xfffffffc00f88947 */ /* 0x008fea000383ffff */
[----:B------:R-:W-:Y:S05]  /*3000*/  BRA `(.L_x_81) ;  /* 0xfffffff400d87947 */ /* 0x000fea000383ffff */
        .weak           $__internal_0_$__cuda_sm10x_tcgen05_guardrail_trap_col_being_dealloced_not_returned_by_alloc
        .type           $__internal_0_$__cuda_sm10x_tcgen05_guardrail_trap_col_being_dealloced_not_returned_by_alloc,@function
        .size           $__internal_0_$__cuda_sm10x_tcgen05_guardrail_trap_col_being_dealloced_not_returned_by_alloc,($__internal_1_$__cuda_sm10x_tcgen05_guardrail_trap_phase_invalid_during_alloc - $__internal_0_$__cuda_sm10x_tcgen05_guardrail_trap_col_being_dealloced_not_returned_by_alloc)
$__internal_0_$__cuda_sm10x_tcgen05_guardrail_trap_col_being_dealloced_not_returned_by_alloc:
[----:B------:R-:W-:Y:S05]  /*3010*/  BPT.TRAP 0x1 ;  /* 0x000000040000795c */ /* 0x000fea0000300000 */
[----:B------:R-:W-:-:S04]  /*3020*/  IMAD.MOV.U32 R3, RZ, RZ, 0x0 ;  /* 0x00000000ff037424 */ /* 0x000fc800078e00ff */
[----:B------:R-:W-:Y:S05]  /*3030*/  RET.REL.NODEC R2 `(gluon_tcgen05) ;  /* 0xffffffcc02f07950 */ /* 0x000fea0003c3ffff */
        .weak           $__internal_1_$__cuda_sm10x_tcgen05_guardrail_trap_phase_invalid_during_alloc
        .type           $__internal_1_$__cuda_sm10x_tcgen05_guardrail_trap_phase_invalid_during_alloc,@function
        .size           $__internal_1_$__cuda_sm10x_tcgen05_guardrail_trap_phase_invalid_during_alloc,($__internal_2_$__cuda_sm10x_tcgen05_guardrail_trap_unallocated_columns_being_dealloced - $__internal_1_$__cuda_sm10x_tcgen05_guardrail_trap_phase_invalid_during_alloc)
$__internal_1_$__cuda_sm10x_tcgen05_guardrail_trap_phase_invalid_during_alloc:
[----:B------:R-:W-:Y:S05]  /*3040*/  BPT.TRAP 0x1 ;  /* 0x000000040000795c */ /* 0x000fea0000300000 */
[----:B------:R-:W-:-:S04]  /*3050*/  IMAD.MOV.U32 R3, RZ, RZ, 0x0 ;  /* 0x00000000ff037424 */ /* 0x000fc800078e00ff */
[----:B------:R-:W-:Y:S05]  /*3060*/  RET.REL.NODEC R2 `(gluon_tcgen05) ;  /* 0xffffffcc02e47950 */ /* 0x000fea0003c3ffff */
        .weak           $__internal_2_$__cuda_sm10x_tcgen05_guardrail_trap_unallocated_columns_being_dealloced
        .type           $__internal_2_$__cuda_sm10x_tcgen05_guardrail_trap_unallocated_columns_being_dealloced,@function
        .size           $__internal_2_$__cuda_sm10x_tcgen05_guardrail_trap_unallocated_columns_being_dealloced,(.L_x_85 - $__internal_2_$__cuda_sm10x_tcgen05_guardrail_trap_unallocated_columns_being_dealloced)
$__internal_2_$__cuda_sm10x_tcgen05_guardrail_trap_unallocated_columns_being_dealloced:
[----:B------:R-:W-:Y:S05]  /*3070*/  BPT.TRAP 0x1 ;  /* 0x000000040000795c */ /* 0x000fea0000300000 */
[----:B------:R-:W-:-:S04]  /*3080*/  IMAD.MOV.U32 R3, RZ, RZ, 0x0 ;  /* 0x00000000ff037424 */ /* 0x000fc800078e00ff */
[----:B------:R-:W-:Y:S05]  /*3090*/  RET.REL.NODEC R2 `(gluon_tcgen05) ;  /* 0xffffffcc02d87950 */ /* 0x000fea0003c3ffff */
.L_x_82:
[----:B------:R-:W-:-:S00]  /*30a0*/  BRA `(.L_x_82) ;  /* 0xfffffffc00fc7947 */ /* 0x000fc0000383ffff */
[----:B------:R-:W-:-:S00]  /*30b0*/  NOP ;  /* 0x0000000000007918 */ /* 0x000fc00000000000 */
        /* <DEDUP_REMOVED lines=12> */
.L_x_85:


//--------------------- .nv.shared.gluon_tcgen05  --------------------------
	.section	.nv.shared.gluon_tcgen05,"aw",@nobits
	.sectionflags	@""
	.align	16
	.zero		1024


//--------------------- .nv.shared.reserved.0     --------------------------
	.section	.nv.shared.reserved.0,"aw",@nobits
	.align	8
	.weak		__nv_reservedSMEM_offset_0_alias
	.size		__nv_reservedSMEM_offset_0_alias, 0, 64
	.other		__nv_reservedSMEM_offset_0_alias,@"STO_CUDA_RESERVED_SHARED STV_DEFAULT"
__nv_reservedSMEM_offset_0_alias:
	.zero		0
.nv.shared.reserved.0:
	.zero		64
	.weak		__nv_reservedSMEM_allocation_phase
	.type		__nv_reservedSMEM_allocation_phase,@object
	.size		__nv_reservedSMEM_allocation_phase,(.L_0 - __nv_reservedSMEM_allocation_phase)
__nv_reservedSMEM_allocation_phase:
	.zero		1
.L_0:
	.zero		7
	.weak		__nv_reservedSMEM_devtool_atexit_pc
	.type		__nv_reservedSMEM_devtool_atexit_pc,@object
	.size		__nv_reservedSMEM_devtool_atexit_pc,(__nv_reservedSMEM_allocation_mask - __nv_reservedSMEM_devtool_atexit_pc)
__nv_reservedSMEM_devtool_atexit_pc:
	.zero		8
	.weak		__nv_reservedSMEM_allocation_mask
	.type		__nv_reservedSMEM_allocation_mask,@object
	.size		__nv_reservedSMEM_allocation_mask,(.L_2 - __nv_reservedSMEM_allocation_mask)
__nv_reservedSMEM_allocation_mask:
	.zero		4
.L_2:


//--------------------- .nv.constant0.gluon_tcgen05 --------------------------
	.section	.nv.constant0.gluon_tcgen05,"a",@progbits
	.sectionflags	@""
	.align	4
.nv.constant0.gluon_tcgen05:
	.zero		976


//--------------------- SYMBOLS --------------------------

	.type		.nv.reservedSmem.offset0,@object
	.size		.nv.reservedSmem.offset0,0x4
	.type		.nv.reservedSmem.cap,@object
	.size		.nv.reservedSmem.cap,0x4
